//
// Generated by NVIDIA NVVM Compiler
//
// Compiler Build ID: CL-36424714
// Cuda compilation tools, release 13.0, V13.0.88
// Based on NVVM 20.0.0
//

.version 9.0
.target sm_100
.address_size 64

	// .globl	_Z11naiveMatmulPKfS0_Pfi
// _ZZ20sharedMemTiledMatmulPKfS0_PfiE2Ta has been demoted
// _ZZ20sharedMemTiledMatmulPKfS0_PfiE2Tb has been demoted
// _ZZ31sharedMemTiledMatmulArbDivSizesPKfS0_PfiiiE2Ta has been demoted
// _ZZ31sharedMemTiledMatmulArbDivSizesPKfS0_PfiiiE2Tb has been demoted
// _ZZ28sharedMemTiledMatmulArbSizesPKfS0_PfiiiE2Ta has been demoted
// _ZZ28sharedMemTiledMatmulArbSizesPKfS0_PfiiiE2Tb has been demoted

.visible .entry _Z11naiveMatmulPKfS0_Pfi(
	.param .u64 .ptr .align 1 _Z11naiveMatmulPKfS0_Pfi_param_0,
	.param .u64 .ptr .align 1 _Z11naiveMatmulPKfS0_Pfi_param_1,
	.param .u64 .ptr .align 1 _Z11naiveMatmulPKfS0_Pfi_param_2,
	.param .u32 _Z11naiveMatmulPKfS0_Pfi_param_3
)
{
	.reg .pred 	%p<10>;
	.reg .b32 	%r<78>;
	.reg .b32 	%f<68>;
	.reg .b64 	%rd<47>;

	ld.param.u64 	%rd4, [_Z11naiveMatmulPKfS0_Pfi_param_0];
	ld.param.u64 	%rd5, [_Z11naiveMatmulPKfS0_Pfi_param_1];
	ld.param.u64 	%rd3, [_Z11naiveMatmulPKfS0_Pfi_param_2];
	ld.param.u32 	%r43, [_Z11naiveMatmulPKfS0_Pfi_param_3];
	cvta.to.global.u64 	%rd1, %rd5;
	cvta.to.global.u64 	%rd2, %rd4;
	mov.u32 	%r44, %ntid.x;
	mov.u32 	%r45, %ctaid.x;
	mov.u32 	%r46, %tid.x;
	mad.lo.s32 	%r1, %r44, %r45, %r46;
	mov.u32 	%r47, %ntid.y;
	mov.u32 	%r48, %ctaid.y;
	mul.lo.s32 	%r2, %r47, %r48;
	mov.u32 	%r3, %tid.y;
	add.s32 	%r4, %r2, %r3;
	setp.lt.s32 	%p1, %r43, 1;
	mov.f32 	%f67, 0f00000000;
	@%p1 bra 	$L__BB0_12;
	mul.lo.s32 	%r5, %r43, %r1;
	and.b32  	%r6, %r43, 7;
	setp.lt.u32 	%p2, %r43, 8;
	mov.f32 	%f67, 0f00000000;
	mov.b32 	%r76, 0;
	@%p2 bra 	$L__BB0_4;
	and.b32  	%r76, %r43, 2147483640;
	neg.s32 	%r74, %r76;
	add.s32 	%r50, %r3, %r43;
	add.s32 	%r73, %r50, %r2;
	shl.b32 	%r10, %r43, 3;
	shl.b32 	%r51, %r43, 1;
	add.s32 	%r72, %r4, %r51;
	mad.lo.s32 	%r71, %r43, 3, %r4;
	shl.b32 	%r52, %r43, 2;
	add.s32 	%r70, %r4, %r52;
	mad.lo.s32 	%r69, %r43, 5, %r4;
	mad.lo.s32 	%r68, %r43, 6, %r4;
	mad.lo.s32 	%r67, %r43, 7, %r4;
	mov.f32 	%f67, 0f00000000;
	mov.u32 	%r65, %r5;
	mov.u32 	%r66, %r4;
$L__BB0_3:
	.pragma "nounroll";
	mul.wide.s32 	%rd6, %r65, 4;
	add.s64 	%rd7, %rd2, %rd6;
	ld.global.f32 	%f17, [%rd7];
	mul.wide.u32 	%rd8, %r66, 4;
	add.s64 	%rd9, %rd1, %rd8;
	ld.global.f32 	%f18, [%rd9];
	fma.rn.f32 	%f19, %f17, %f18, %f67;
	ld.global.f32 	%f20, [%rd7+4];
	mul.wide.u32 	%rd10, %r73, 4;
	add.s64 	%rd11, %rd1, %rd10;
	ld.global.f32 	%f21, [%rd11];
	fma.rn.f32 	%f22, %f20, %f21, %f19;
	ld.global.f32 	%f23, [%rd7+8];
	mul.wide.u32 	%rd12, %r72, 4;
	add.s64 	%rd13, %rd1, %rd12;
	ld.global.f32 	%f24, [%rd13];
	fma.rn.f32 	%f25, %f23, %f24, %f22;
	ld.global.f32 	%f26, [%rd7+12];
	mul.wide.u32 	%rd14, %r71, 4;
	add.s64 	%rd15, %rd1, %rd14;
	ld.global.f32 	%f27, [%rd15];
	fma.rn.f32 	%f28, %f26, %f27, %f25;
	ld.global.f32 	%f29, [%rd7+16];
	mul.wide.u32 	%rd16, %r70, 4;
	add.s64 	%rd17, %rd1, %rd16;
	ld.global.f32 	%f30, [%rd17];
	fma.rn.f32 	%f31, %f29, %f30, %f28;
	ld.global.f32 	%f32, [%rd7+20];
	mul.wide.u32 	%rd18, %r69, 4;
	add.s64 	%rd19, %rd1, %rd18;
	ld.global.f32 	%f33, [%rd19];
	fma.rn.f32 	%f34, %f32, %f33, %f31;
	ld.global.f32 	%f35, [%rd7+24];
	mul.wide.u32 	%rd20, %r68, 4;
	add.s64 	%rd21, %rd1, %rd20;
	ld.global.f32 	%f36, [%rd21];
	fma.rn.f32 	%f37, %f35, %f36, %f34;
	ld.global.f32 	%f38, [%rd7+28];
	mul.wide.u32 	%rd22, %r67, 4;
	add.s64 	%rd23, %rd1, %rd22;
	ld.global.f32 	%f39, [%rd23];
	fma.rn.f32 	%f67, %f38, %f39, %f37;
	add.s32 	%r74, %r74, 8;
	add.s32 	%r73, %r73, %r10;
	add.s32 	%r72, %r72, %r10;
	add.s32 	%r71, %r71, %r10;
	add.s32 	%r70, %r70, %r10;
	add.s32 	%r69, %r69, %r10;
	add.s32 	%r68, %r68, %r10;
	add.s32 	%r67, %r67, %r10;
	add.s32 	%r66, %r66, %r10;
	add.s32 	%r65, %r65, 8;
	setp.ne.s32 	%p3, %r74, 0;
	@%p3 bra 	$L__BB0_3;
$L__BB0_4:
	setp.eq.s32 	%p4, %r6, 0;
	@%p4 bra 	$L__BB0_12;
	and.b32  	%r38, %r43, 3;
	setp.lt.u32 	%p5, %r6, 4;
	@%p5 bra 	$L__BB0_7;
	add.s32 	%r53, %r76, %r5;
	mul.wide.s32 	%rd24, %r53, 4;
	add.s64 	%rd25, %rd2, %rd24;
	ld.global.f32 	%f41, [%rd25];
	mad.lo.s32 	%r54, %r76, %r43, %r4;
	mul.wide.u32 	%rd26, %r54, 4;
	add.s64 	%rd27, %rd1, %rd26;
	ld.global.f32 	%f42, [%rd27];
	fma.rn.f32 	%f43, %f41, %f42, %f67;
	ld.global.f32 	%f44, [%rd25+4];
	add.s32 	%r55, %r54, %r43;
	mul.wide.u32 	%rd28, %r55, 4;
	add.s64 	%rd29, %rd1, %rd28;
	ld.global.f32 	%f45, [%rd29];
	fma.rn.f32 	%f46, %f44, %f45, %f43;
	ld.global.f32 	%f47, [%rd25+8];
	add.s32 	%r56, %r55, %r43;
	mul.wide.u32 	%rd30, %r56, 4;
	add.s64 	%rd31, %rd1, %rd30;
	ld.global.f32 	%f48, [%rd31];
	fma.rn.f32 	%f49, %f47, %f48, %f46;
	ld.global.f32 	%f50, [%rd25+12];
	add.s32 	%r57, %r56, %r43;
	mul.wide.u32 	%rd32, %r57, 4;
	add.s64 	%rd33, %rd1, %rd32;
	ld.global.f32 	%f51, [%rd33];
	fma.rn.f32 	%f67, %f50, %f51, %f49;
	add.s32 	%r76, %r76, 4;
$L__BB0_7:
	setp.eq.s32 	%p6, %r38, 0;
	@%p6 bra 	$L__BB0_12;
	setp.eq.s32 	%p7, %r38, 1;
	@%p7 bra 	$L__BB0_10;
	add.s32 	%r58, %r76, %r5;
	mul.wide.s32 	%rd34, %r58, 4;
	add.s64 	%rd35, %rd2, %rd34;
	ld.global.f32 	%f53, [%rd35];
	mad.lo.s32 	%r59, %r76, %r43, %r4;
	mul.wide.u32 	%rd36, %r59, 4;
	add.s64 	%rd37, %rd1, %rd36;
	ld.global.f32 	%f54, [%rd37];
	fma.rn.f32 	%f55, %f53, %f54, %f67;
	ld.global.f32 	%f56, [%rd35+4];
	add.s32 	%r60, %r59, %r43;
	mul.wide.u32 	%rd38, %r60, 4;
	add.s64 	%rd39, %rd1, %rd38;
	ld.global.f32 	%f57, [%rd39];
	fma.rn.f32 	%f67, %f56, %f57, %f55;
	add.s32 	%r76, %r76, 2;
$L__BB0_10:
	and.b32  	%r61, %r43, 1;
	setp.eq.b32 	%p8, %r61, 1;
	not.pred 	%p9, %p8;
	@%p9 bra 	$L__BB0_12;
	add.s32 	%r62, %r76, %r5;
	mul.wide.s32 	%rd40, %r62, 4;
	add.s64 	%rd41, %rd2, %rd40;
	ld.global.f32 	%f58, [%rd41];
	mad.lo.s32 	%r63, %r76, %r43, %r4;
	mul.wide.u32 	%rd42, %r63, 4;
	add.s64 	%rd43, %rd1, %rd42;
	ld.global.f32 	%f59, [%rd43];
	fma.rn.f32 	%f67, %f58, %f59, %f67;
$L__BB0_12:
	cvta.to.global.u64 	%rd44, %rd3;
	mad.lo.s32 	%r64, %r43, %r1, %r4;
	mul.wide.s32 	%rd45, %r64, 4;
	add.s64 	%rd46, %rd44, %rd45;
	st.global.f32 	[%rd46], %f67;
	ret;

}
	// .globl	_Z16naiveTiledMatmulPKfS0_Pfi
.visible .entry _Z16naiveTiledMatmulPKfS0_Pfi(
	.param .u64 .ptr .align 1 _Z16naiveTiledMatmulPKfS0_Pfi_param_0,
	.param .u64 .ptr .align 1 _Z16naiveTiledMatmulPKfS0_Pfi_param_1,
	.param .u64 .ptr .align 1 _Z16naiveTiledMatmulPKfS0_Pfi_param_2,
	.param .u32 _Z16naiveTiledMatmulPKfS0_Pfi_param_3
)
{
	.reg .pred 	%p<13>;
	.reg .b32 	%r<63>;
	.reg .b32 	%f<67>;
	.reg .b64 	%rd<43>;

	ld.param.u64 	%rd4, [_Z16naiveTiledMatmulPKfS0_Pfi_param_0];
	ld.param.u64 	%rd5, [_Z16naiveTiledMatmulPKfS0_Pfi_param_1];
	ld.param.u64 	%rd6, [_Z16naiveTiledMatmulPKfS0_Pfi_param_2];
	ld.param.u32 	%r28, [_Z16naiveTiledMatmulPKfS0_Pfi_param_3];
	cvta.to.global.u64 	%rd1, %rd5;
	cvta.to.global.u64 	%rd2, %rd4;
	cvta.to.global.u64 	%rd3, %rd6;
	mov.u32 	%r29, %ntid.x;
	mov.u32 	%r30, %ctaid.x;
	mov.u32 	%r31, %tid.x;
	mad.lo.s32 	%r32, %r29, %r30, %r31;
	mov.u32 	%r33, %ntid.y;
	mov.u32 	%r34, %ctaid.y;
	mov.u32 	%r35, %tid.y;
	mad.lo.s32 	%r36, %r33, %r34, %r35;
	setp.gt.s32 	%p1, %r28, 0;
	shl.b32 	%r1, %r32, 4;
	shl.b32 	%r2, %r36, 4;
	@%p1 bra 	$L__BB1_3;
	mov.b32 	%r62, 0;
	mul.wide.s32 	%rd9, %r28, 4;
$L__BB1_2:
	add.s32 	%r38, %r1, %r62;
	mad.lo.s32 	%r39, %r38, %r28, %r2;
	mul.wide.s32 	%rd7, %r39, 4;
	add.s64 	%rd8, %rd3, %rd7;
	mov.b32 	%r40, 0;
	st.global.u32 	[%rd8], %r40;
	st.global.u32 	[%rd8+4], %r40;
	st.global.u32 	[%rd8+8], %r40;
	st.global.u32 	[%rd8+12], %r40;
	st.global.u32 	[%rd8+16], %r40;
	st.global.u32 	[%rd8+20], %r40;
	st.global.u32 	[%rd8+24], %r40;
	st.global.u32 	[%rd8+28], %r40;
	st.global.u32 	[%rd8+32], %r40;
	st.global.u32 	[%rd8+36], %r40;
	st.global.u32 	[%rd8+40], %r40;
	st.global.u32 	[%rd8+44], %r40;
	st.global.u32 	[%rd8+48], %r40;
	st.global.u32 	[%rd8+52], %r40;
	st.global.u32 	[%rd8+56], %r40;
	st.global.u32 	[%rd8+60], %r40;
	add.s64 	%rd10, %rd8, %rd9;
	st.global.u32 	[%rd10], %r40;
	st.global.u32 	[%rd10+4], %r40;
	st.global.u32 	[%rd10+8], %r40;
	st.global.u32 	[%rd10+12], %r40;
	st.global.u32 	[%rd10+16], %r40;
	st.global.u32 	[%rd10+20], %r40;
	st.global.u32 	[%rd10+24], %r40;
	st.global.u32 	[%rd10+28], %r40;
	st.global.u32 	[%rd10+32], %r40;
	st.global.u32 	[%rd10+36], %r40;
	st.global.u32 	[%rd10+40], %r40;
	st.global.u32 	[%rd10+44], %r40;
	st.global.u32 	[%rd10+48], %r40;
	st.global.u32 	[%rd10+52], %r40;
	st.global.u32 	[%rd10+56], %r40;
	st.global.u32 	[%rd10+60], %r40;
	add.s32 	%r62, %r62, 2;
	setp.ne.s32 	%p2, %r62, 16;
	@%p2 bra 	$L__BB1_2;
	bra.uni 	$L__BB1_18;
$L__BB1_3:
	add.s32 	%r3, %r28, -1;
	and.b32  	%r4, %r28, 7;
	and.b32  	%r5, %r28, 3;
	and.b32  	%r6, %r28, 2147483640;
	neg.s32 	%r7, %r6;
	shl.b32 	%r8, %r28, 3;
	mov.b32 	%r54, 0;
	mul.wide.u32 	%rd35, %r28, 4;
$L__BB1_4:
	add.s32 	%r43, %r1, %r54;
	mul.lo.s32 	%r10, %r43, %r28;
	mov.b32 	%r55, 0;
$L__BB1_5:
	setp.lt.u32 	%p3, %r3, 7;
	add.s32 	%r12, %r55, %r2;
	mov.f32 	%f66, 0f00000000;
	mov.b32 	%r60, 0;
	@%p3 bra 	$L__BB1_8;
	mov.f32 	%f66, 0f00000000;
	mov.u32 	%r56, %r10;
	mov.u32 	%r57, %r12;
	mov.u32 	%r58, %r7;
$L__BB1_7:
	.pragma "nounroll";
	mul.wide.s32 	%rd11, %r56, 4;
	add.s64 	%rd12, %rd2, %rd11;
	ld.global.f32 	%f16, [%rd12];
	mul.wide.s32 	%rd13, %r57, 4;
	add.s64 	%rd14, %rd1, %rd13;
	ld.global.f32 	%f17, [%rd14];
	fma.rn.f32 	%f18, %f16, %f17, %f66;
	ld.global.f32 	%f19, [%rd12+4];
	mul.wide.u32 	%rd15, %r28, 4;
	add.s64 	%rd16, %rd14, %rd15;
	ld.global.f32 	%f20, [%rd16];
	fma.rn.f32 	%f21, %f19, %f20, %f18;
	ld.global.f32 	%f22, [%rd12+8];
	add.s64 	%rd17, %rd16, %rd15;
	ld.global.f32 	%f23, [%rd17];
	fma.rn.f32 	%f24, %f22, %f23, %f21;
	ld.global.f32 	%f25, [%rd12+12];
	add.s64 	%rd18, %rd17, %rd15;
	ld.global.f32 	%f26, [%rd18];
	fma.rn.f32 	%f27, %f25, %f26, %f24;
	ld.global.f32 	%f28, [%rd12+16];
	add.s64 	%rd19, %rd18, %rd15;
	ld.global.f32 	%f29, [%rd19];
	fma.rn.f32 	%f30, %f28, %f29, %f27;
	ld.global.f32 	%f31, [%rd12+20];
	add.s64 	%rd20, %rd19, %rd15;
	ld.global.f32 	%f32, [%rd20];
	fma.rn.f32 	%f33, %f31, %f32, %f30;
	ld.global.f32 	%f34, [%rd12+24];
	add.s64 	%rd21, %rd20, %rd15;
	ld.global.f32 	%f35, [%rd21];
	fma.rn.f32 	%f36, %f34, %f35, %f33;
	ld.global.f32 	%f37, [%rd12+28];
	add.s64 	%rd22, %rd21, %rd15;
	ld.global.f32 	%f38, [%rd22];
	fma.rn.f32 	%f66, %f37, %f38, %f36;
	add.s32 	%r58, %r58, 8;
	add.s32 	%r57, %r57, %r8;
	add.s32 	%r56, %r56, 8;
	setp.ne.s32 	%p4, %r58, 0;
	mov.u32 	%r60, %r6;
	@%p4 bra 	$L__BB1_7;
$L__BB1_8:
	setp.eq.s32 	%p5, %r4, 0;
	@%p5 bra 	$L__BB1_16;
	add.s32 	%r45, %r4, -1;
	setp.lt.u32 	%p6, %r45, 3;
	@%p6 bra 	$L__BB1_11;
	add.s32 	%r46, %r60, %r10;
	mul.wide.s32 	%rd23, %r46, 4;
	add.s64 	%rd24, %rd2, %rd23;
	ld.global.f32 	%f40, [%rd24];
	mad.lo.s32 	%r47, %r60, %r28, %r12;
	mul.wide.s32 	%rd25, %r47, 4;
	add.s64 	%rd26, %rd1, %rd25;
	ld.global.f32 	%f41, [%rd26];
	fma.rn.f32 	%f42, %f40, %f41, %f66;
	ld.global.f32 	%f43, [%rd24+4];
	add.s64 	%rd28, %rd26, %rd35;
	ld.global.f32 	%f44, [%rd28];
	fma.rn.f32 	%f45, %f43, %f44, %f42;
	ld.global.f32 	%f46, [%rd24+8];
	add.s64 	%rd29, %rd28, %rd35;
	ld.global.f32 	%f47, [%rd29];
	fma.rn.f32 	%f48, %f46, %f47, %f45;
	ld.global.f32 	%f49, [%rd24+12];
	add.s64 	%rd30, %rd29, %rd35;
	ld.global.f32 	%f50, [%rd30];
	fma.rn.f32 	%f66, %f49, %f50, %f48;
	add.s32 	%r60, %r60, 4;
$L__BB1_11:
	setp.eq.s32 	%p7, %r5, 0;
	@%p7 bra 	$L__BB1_16;
	setp.eq.s32 	%p8, %r5, 1;
	@%p8 bra 	$L__BB1_14;
	add.s32 	%r48, %r60, %r10;
	mul.wide.s32 	%rd31, %r48, 4;
	add.s64 	%rd32, %rd2, %rd31;
	ld.global.f32 	%f52, [%rd32];
	mad.lo.s32 	%r49, %r60, %r28, %r12;
	mul.wide.s32 	%rd33, %r49, 4;
	add.s64 	%rd34, %rd1, %rd33;
	ld.global.f32 	%f53, [%rd34];
	fma.rn.f32 	%f54, %f52, %f53, %f66;
	ld.global.f32 	%f55, [%rd32+4];
	add.s64 	%rd36, %rd34, %rd35;
	ld.global.f32 	%f56, [%rd36];
	fma.rn.f32 	%f66, %f55, %f56, %f54;
	add.s32 	%r60, %r60, 2;
$L__BB1_14:
	and.b32  	%r50, %r28, 1;
	setp.eq.b32 	%p9, %r50, 1;
	not.pred 	%p10, %p9;
	@%p10 bra 	$L__BB1_16;
	add.s32 	%r51, %r60, %r10;
	mul.wide.s32 	%rd37, %r51, 4;
	add.s64 	%rd38, %rd2, %rd37;
	ld.global.f32 	%f57, [%rd38];
	mad.lo.s32 	%r52, %r60, %r28, %r12;
	mul.wide.s32 	%rd39, %r52, 4;
	add.s64 	%rd40, %rd1, %rd39;
	ld.global.f32 	%f58, [%rd40];
	fma.rn.f32 	%f66, %f57, %f58, %f66;
$L__BB1_16:
	add.s32 	%r53, %r12, %r10;
	mul.wide.s32 	%rd41, %r53, 4;
	add.s64 	%rd42, %rd3, %rd41;
	st.global.f32 	[%rd42], %f66;
	add.s32 	%r55, %r55, 1;
	setp.ne.s32 	%p11, %r55, 16;
	@%p11 bra 	$L__BB1_5;
	add.s32 	%r54, %r54, 1;
	setp.eq.s32 	%p12, %r54, 16;
	@%p12 bra 	$L__BB1_18;
	bra.uni 	$L__BB1_4;
$L__BB1_18:
	ret;

}
	// .globl	_Z20sharedMemTiledMatmulPKfS0_Pfi
.visible .entry _Z20sharedMemTiledMatmulPKfS0_Pfi(
	.param .u64 .ptr .align 1 _Z20sharedMemTiledMatmulPKfS0_Pfi_param_0,
	.param .u64 .ptr .align 1 _Z20sharedMemTiledMatmulPKfS0_Pfi_param_1,
	.param .u64 .ptr .align 1 _Z20sharedMemTiledMatmulPKfS0_Pfi_param_2,
	.param .u32 _Z20sharedMemTiledMatmulPKfS0_Pfi_param_3
)
{
	.reg .pred 	%p<8>;
	.reg .b32 	%r<106>;
	.reg .b32 	%f<368>;
	.reg .b64 	%rd<40>;
	// demoted variable
	.shared .align 4 .b8 _ZZ20sharedMemTiledMatmulPKfS0_PfiE2Ta[1024];
	// demoted variable
	.shared .align 4 .b8 _ZZ20sharedMemTiledMatmulPKfS0_PfiE2Tb[1024];
	ld.param.u32 	%r34, [_Z20sharedMemTiledMatmulPKfS0_Pfi_param_3];
	mov.u32 	%r35, %ctaid.x;
	mov.u32 	%r1, %tid.x;
	mov.u32 	%r36, %ctaid.y;
	mov.u32 	%r2, %tid.y;
	shl.b32 	%r3, %r36, 4;
	add.s32 	%r4, %r3, %r2;
	shl.b32 	%r5, %r35, 4;
	shr.s32 	%r37, %r34, 31;
	shr.u32 	%r38, %r37, 28;
	add.s32 	%r39, %r34, %r38;
	shr.s32 	%r6, %r39, 4;
	setp.lt.s32 	%p1, %r34, 16;
	mov.f32 	%f367, 0f00000000;
	@%p1 bra 	$L__BB2_9;
	mad.lo.s32 	%r7, %r34, %r2, %r1;
	mad.lo.s32 	%r8, %r34, %r3, %r7;
	shl.b32 	%r41, %r2, 6;
	mov.u32 	%r42, _ZZ20sharedMemTiledMatmulPKfS0_PfiE2Ta;
	add.s32 	%r9, %r42, %r41;
	mov.u32 	%r43, _ZZ20sharedMemTiledMatmulPKfS0_PfiE2Tb;
	add.s32 	%r44, %r43, %r41;
	shl.b32 	%r45, %r1, 2;
	add.s32 	%r10, %r44, %r45;
	add.s32 	%r46, %r6, -1;
	setp.lt.u32 	%p2, %r46, 3;
	mov.f32 	%f367, 0f00000000;
	mov.b32 	%r105, 0;
	@%p2 bra 	$L__BB2_4;
	and.b32  	%r105, %r6, 134217724;
	neg.s32 	%r103, %r105;
	mad.lo.s32 	%r102, %r34, %r4, %r1;
	add.s32 	%r48, %r2, 32;
	mad.lo.s32 	%r49, %r34, %r48, %r1;
	add.s32 	%r101, %r49, %r5;
	add.s32 	%r50, %r2, 48;
	mad.lo.s32 	%r51, %r34, %r50, %r1;
	add.s32 	%r100, %r51, %r5;
	add.s32 	%r52, %r2, 16;
	mad.lo.s32 	%r53, %r34, %r52, %r1;
	add.s32 	%r99, %r53, %r5;
	add.s32 	%r98, %r7, %r5;
	mov.f32 	%f367, 0f00000000;
$L__BB2_3:
	.pragma "nounroll";
	ld.param.u64 	%rd36, [_Z20sharedMemTiledMatmulPKfS0_Pfi_param_1];
	ld.param.u64 	%rd33, [_Z20sharedMemTiledMatmulPKfS0_Pfi_param_0];
	cvta.to.global.u64 	%rd4, %rd33;
	mul.wide.s32 	%rd5, %r102, 4;
	add.s64 	%rd6, %rd4, %rd5;
	ld.global.f32 	%f14, [%rd6];
	add.s32 	%r56, %r9, %r45;
	st.shared.f32 	[%r56], %f14;
	cvta.to.global.u64 	%rd7, %rd36;
	mul.wide.s32 	%rd8, %r98, 4;
	add.s64 	%rd9, %rd7, %rd8;
	ld.global.f32 	%f15, [%rd9];
	st.shared.f32 	[%r10], %f15;
	bar.sync 	0;
	ld.shared.f32 	%f16, [%r9];
	add.s32 	%r58, %r43, %r45;
	ld.shared.f32 	%f17, [%r58];
	fma.rn.f32 	%f18, %f16, %f17, %f367;
	ld.shared.f32 	%f19, [%r9+4];
	ld.shared.f32 	%f20, [%r58+64];
	fma.rn.f32 	%f21, %f19, %f20, %f18;
	ld.shared.f32 	%f22, [%r9+8];
	ld.shared.f32 	%f23, [%r58+128];
	fma.rn.f32 	%f24, %f22, %f23, %f21;
	ld.shared.f32 	%f25, [%r9+12];
	ld.shared.f32 	%f26, [%r58+192];
	fma.rn.f32 	%f27, %f25, %f26, %f24;
	ld.shared.f32 	%f28, [%r9+16];
	ld.shared.f32 	%f29, [%r58+256];
	fma.rn.f32 	%f30, %f28, %f29, %f27;
	ld.shared.f32 	%f31, [%r9+20];
	ld.shared.f32 	%f32, [%r58+320];
	fma.rn.f32 	%f33, %f31, %f32, %f30;
	ld.shared.f32 	%f34, [%r9+24];
	ld.shared.f32 	%f35, [%r58+384];
	fma.rn.f32 	%f36, %f34, %f35, %f33;
	ld.shared.f32 	%f37, [%r9+28];
	ld.shared.f32 	%f38, [%r58+448];
	fma.rn.f32 	%f39, %f37, %f38, %f36;
	ld.shared.f32 	%f40, [%r9+32];
	ld.shared.f32 	%f41, [%r58+512];
	fma.rn.f32 	%f42, %f40, %f41, %f39;
	ld.shared.f32 	%f43, [%r9+36];
	ld.shared.f32 	%f44, [%r58+576];
	fma.rn.f32 	%f45, %f43, %f44, %f42;
	ld.shared.f32 	%f46, [%r9+40];
	ld.shared.f32 	%f47, [%r58+640];
	fma.rn.f32 	%f48, %f46, %f47, %f45;
	ld.shared.f32 	%f49, [%r9+44];
	ld.shared.f32 	%f50, [%r58+704];
	fma.rn.f32 	%f51, %f49, %f50, %f48;
	ld.shared.f32 	%f52, [%r9+48];
	ld.shared.f32 	%f53, [%r58+768];
	fma.rn.f32 	%f54, %f52, %f53, %f51;
	ld.shared.f32 	%f55, [%r9+52];
	ld.shared.f32 	%f56, [%r58+832];
	fma.rn.f32 	%f57, %f55, %f56, %f54;
	ld.shared.f32 	%f58, [%r9+56];
	ld.shared.f32 	%f59, [%r58+896];
	fma.rn.f32 	%f60, %f58, %f59, %f57;
	ld.shared.f32 	%f61, [%r9+60];
	ld.shared.f32 	%f62, [%r58+960];
	fma.rn.f32 	%f63, %f61, %f62, %f60;
	bar.sync 	0;
	ld.global.f32 	%f64, [%rd6+64];
	st.shared.f32 	[%r56], %f64;
	mul.wide.s32 	%rd10, %r99, 4;
	add.s64 	%rd11, %rd7, %rd10;
	ld.global.f32 	%f65, [%rd11];
	st.shared.f32 	[%r10], %f65;
	bar.sync 	0;
	ld.shared.f32 	%f66, [%r9];
	ld.shared.f32 	%f67, [%r58];
	fma.rn.f32 	%f68, %f66, %f67, %f63;
	ld.shared.f32 	%f69, [%r9+4];
	ld.shared.f32 	%f70, [%r58+64];
	fma.rn.f32 	%f71, %f69, %f70, %f68;
	ld.shared.f32 	%f72, [%r9+8];
	ld.shared.f32 	%f73, [%r58+128];
	fma.rn.f32 	%f74, %f72, %f73, %f71;
	ld.shared.f32 	%f75, [%r9+12];
	ld.shared.f32 	%f76, [%r58+192];
	fma.rn.f32 	%f77, %f75, %f76, %f74;
	ld.shared.f32 	%f78, [%r9+16];
	ld.shared.f32 	%f79, [%r58+256];
	fma.rn.f32 	%f80, %f78, %f79, %f77;
	ld.shared.f32 	%f81, [%r9+20];
	ld.shared.f32 	%f82, [%r58+320];
	fma.rn.f32 	%f83, %f81, %f82, %f80;
	ld.shared.f32 	%f84, [%r9+24];
	ld.shared.f32 	%f85, [%r58+384];
	fma.rn.f32 	%f86, %f84, %f85, %f83;
	ld.shared.f32 	%f87, [%r9+28];
	ld.shared.f32 	%f88, [%r58+448];
	fma.rn.f32 	%f89, %f87, %f88, %f86;
	ld.shared.f32 	%f90, [%r9+32];
	ld.shared.f32 	%f91, [%r58+512];
	fma.rn.f32 	%f92, %f90, %f91, %f89;
	ld.shared.f32 	%f93, [%r9+36];
	ld.shared.f32 	%f94, [%r58+576];
	fma.rn.f32 	%f95, %f93, %f94, %f92;
	ld.shared.f32 	%f96, [%r9+40];
	ld.shared.f32 	%f97, [%r58+640];
	fma.rn.f32 	%f98, %f96, %f97, %f95;
	ld.shared.f32 	%f99, [%r9+44];
	ld.shared.f32 	%f100, [%r58+704];
	fma.rn.f32 	%f101, %f99, %f100, %f98;
	ld.shared.f32 	%f102, [%r9+48];
	ld.shared.f32 	%f103, [%r58+768];
	fma.rn.f32 	%f104, %f102, %f103, %f101;
	ld.shared.f32 	%f105, [%r9+52];
	ld.shared.f32 	%f106, [%r58+832];
	fma.rn.f32 	%f107, %f105, %f106, %f104;
	ld.shared.f32 	%f108, [%r9+56];
	ld.shared.f32 	%f109, [%r58+896];
	fma.rn.f32 	%f110, %f108, %f109, %f107;
	ld.shared.f32 	%f111, [%r9+60];
	ld.shared.f32 	%f112, [%r58+960];
	fma.rn.f32 	%f113, %f111, %f112, %f110;
	bar.sync 	0;
	ld.global.f32 	%f114, [%rd6+128];
	st.shared.f32 	[%r56], %f114;
	mul.wide.s32 	%rd12, %r101, 4;
	add.s64 	%rd13, %rd7, %rd12;
	ld.global.f32 	%f115, [%rd13];
	st.shared.f32 	[%r10], %f115;
	bar.sync 	0;
	ld.shared.f32 	%f116, [%r9];
	ld.shared.f32 	%f117, [%r58];
	fma.rn.f32 	%f118, %f116, %f117, %f113;
	ld.shared.f32 	%f119, [%r9+4];
	ld.shared.f32 	%f120, [%r58+64];
	fma.rn.f32 	%f121, %f119, %f120, %f118;
	ld.shared.f32 	%f122, [%r9+8];
	ld.shared.f32 	%f123, [%r58+128];
	fma.rn.f32 	%f124, %f122, %f123, %f121;
	ld.shared.f32 	%f125, [%r9+12];
	ld.shared.f32 	%f126, [%r58+192];
	fma.rn.f32 	%f127, %f125, %f126, %f124;
	ld.shared.f32 	%f128, [%r9+16];
	ld.shared.f32 	%f129, [%r58+256];
	fma.rn.f32 	%f130, %f128, %f129, %f127;
	ld.shared.f32 	%f131, [%r9+20];
	ld.shared.f32 	%f132, [%r58+320];
	fma.rn.f32 	%f133, %f131, %f132, %f130;
	ld.shared.f32 	%f134, [%r9+24];
	ld.shared.f32 	%f135, [%r58+384];
	fma.rn.f32 	%f136, %f134, %f135, %f133;
	ld.shared.f32 	%f137, [%r9+28];
	ld.shared.f32 	%f138, [%r58+448];
	fma.rn.f32 	%f139, %f137, %f138, %f136;
	ld.shared.f32 	%f140, [%r9+32];
	ld.shared.f32 	%f141, [%r58+512];
	fma.rn.f32 	%f142, %f140, %f141, %f139;
	ld.shared.f32 	%f143, [%r9+36];
	ld.shared.f32 	%f144, [%r58+576];
	fma.rn.f32 	%f145, %f143, %f144, %f142;
	ld.shared.f32 	%f146, [%r9+40];
	ld.shared.f32 	%f147, [%r58+640];
	fma.rn.f32 	%f148, %f146, %f147, %f145;
	ld.shared.f32 	%f149, [%r9+44];
	ld.shared.f32 	%f150, [%r58+704];
	fma.rn.f32 	%f151, %f149, %f150, %f148;
	ld.shared.f32 	%f152, [%r9+48];
	ld.shared.f32 	%f153, [%r58+768];
	fma.rn.f32 	%f154, %f152, %f153, %f151;
	ld.shared.f32 	%f155, [%r9+52];
	ld.shared.f32 	%f156, [%r58+832];
	fma.rn.f32 	%f157, %f155, %f156, %f154;
	ld.shared.f32 	%f158, [%r9+56];
	ld.shared.f32 	%f159, [%r58+896];
	fma.rn.f32 	%f160, %f158, %f159, %f157;
	ld.shared.f32 	%f161, [%r9+60];
	ld.shared.f32 	%f162, [%r58+960];
	fma.rn.f32 	%f163, %f161, %f162, %f160;
	bar.sync 	0;
	ld.global.f32 	%f164, [%rd6+192];
	st.shared.f32 	[%r56], %f164;
	mul.wide.s32 	%rd14, %r100, 4;
	add.s64 	%rd15, %rd7, %rd14;
	ld.global.f32 	%f165, [%rd15];
	st.shared.f32 	[%r10], %f165;
	bar.sync 	0;
	ld.shared.f32 	%f166, [%r9];
	ld.shared.f32 	%f167, [%r58];
	fma.rn.f32 	%f168, %f166, %f167, %f163;
	ld.shared.f32 	%f169, [%r9+4];
	ld.shared.f32 	%f170, [%r58+64];
	fma.rn.f32 	%f171, %f169, %f170, %f168;
	ld.shared.f32 	%f172, [%r9+8];
	ld.shared.f32 	%f173, [%r58+128];
	fma.rn.f32 	%f174, %f172, %f173, %f171;
	ld.shared.f32 	%f175, [%r9+12];
	ld.shared.f32 	%f176, [%r58+192];
	fma.rn.f32 	%f177, %f175, %f176, %f174;
	ld.shared.f32 	%f178, [%r9+16];
	ld.shared.f32 	%f179, [%r58+256];
	fma.rn.f32 	%f180, %f178, %f179, %f177;
	ld.shared.f32 	%f181, [%r9+20];
	ld.shared.f32 	%f182, [%r58+320];
	fma.rn.f32 	%f183, %f181, %f182, %f180;
	ld.shared.f32 	%f184, [%r9+24];
	ld.shared.f32 	%f185, [%r58+384];
	fma.rn.f32 	%f186, %f184, %f185, %f183;
	ld.shared.f32 	%f187, [%r9+28];
	ld.shared.f32 	%f188, [%r58+448];
	fma.rn.f32 	%f189, %f187, %f188, %f186;
	ld.shared.f32 	%f190, [%r9+32];
	ld.shared.f32 	%f191, [%r58+512];
	fma.rn.f32 	%f192, %f190, %f191, %f189;
	ld.shared.f32 	%f193, [%r9+36];
	ld.shared.f32 	%f194, [%r58+576];
	fma.rn.f32 	%f195, %f193, %f194, %f192;
	ld.shared.f32 	%f196, [%r9+40];
	ld.shared.f32 	%f197, [%r58+640];
	fma.rn.f32 	%f198, %f196, %f197, %f195;
	ld.shared.f32 	%f199, [%r9+44];
	ld.shared.f32 	%f200, [%r58+704];
	fma.rn.f32 	%f201, %f199, %f200, %f198;
	ld.shared.f32 	%f202, [%r9+48];
	ld.shared.f32 	%f203, [%r58+768];
	fma.rn.f32 	%f204, %f202, %f203, %f201;
	ld.shared.f32 	%f205, [%r9+52];
	ld.shared.f32 	%f206, [%r58+832];
	fma.rn.f32 	%f207, %f205, %f206, %f204;
	ld.shared.f32 	%f208, [%r9+56];
	ld.shared.f32 	%f209, [%r58+896];
	fma.rn.f32 	%f210, %f208, %f209, %f207;
	ld.shared.f32 	%f211, [%r9+60];
	ld.shared.f32 	%f212, [%r58+960];
	fma.rn.f32 	%f367, %f211, %f212, %f210;
	bar.sync 	0;
	add.s32 	%r103, %r103, 4;
	add.s32 	%r102, %r102, 64;
	shl.b32 	%r59, %r34, 6;
	add.s32 	%r101, %r101, %r59;
	add.s32 	%r100, %r100, %r59;
	add.s32 	%r99, %r99, %r59;
	add.s32 	%r98, %r98, %r59;
	setp.ne.s32 	%p3, %r103, 0;
	@%p3 bra 	$L__BB2_3;
$L__BB2_4:
	and.b32  	%r31, %r6, 3;
	setp.eq.s32 	%p4, %r31, 0;
	@%p4 bra 	$L__BB2_9;
	setp.eq.s32 	%p5, %r31, 1;
	@%p5 bra 	$L__BB2_7;
	ld.param.u64 	%rd37, [_Z20sharedMemTiledMatmulPKfS0_Pfi_param_1];
	ld.param.u64 	%rd34, [_Z20sharedMemTiledMatmulPKfS0_Pfi_param_0];
	shl.b32 	%r60, %r105, 4;
	add.s32 	%r61, %r8, %r60;
	cvta.to.global.u64 	%rd16, %rd34;
	mul.wide.s32 	%rd17, %r61, 4;
	add.s64 	%rd18, %rd16, %rd17;
	ld.global.f32 	%f214, [%rd18];
	add.s32 	%r64, %r9, %r45;
	st.shared.f32 	[%r64], %f214;
	mov.u32 	%r66, %ctaid.x;
	shl.b32 	%r67, %r66, 4;
	add.s32 	%r68, %r67, %r1;
	mad.lo.s32 	%r69, %r34, %r2, %r68;
	mad.lo.s32 	%r70, %r60, %r34, %r69;
	cvta.to.global.u64 	%rd19, %rd37;
	mul.wide.s32 	%rd20, %r70, 4;
	add.s64 	%rd21, %rd19, %rd20;
	ld.global.f32 	%f215, [%rd21];
	st.shared.f32 	[%r10], %f215;
	bar.sync 	0;
	ld.shared.f32 	%f216, [%r9];
	add.s32 	%r72, %r43, %r45;
	ld.shared.f32 	%f217, [%r72];
	fma.rn.f32 	%f218, %f216, %f217, %f367;
	ld.shared.f32 	%f219, [%r9+4];
	ld.shared.f32 	%f220, [%r72+64];
	fma.rn.f32 	%f221, %f219, %f220, %f218;
	ld.shared.f32 	%f222, [%r9+8];
	ld.shared.f32 	%f223, [%r72+128];
	fma.rn.f32 	%f224, %f222, %f223, %f221;
	ld.shared.f32 	%f225, [%r9+12];
	ld.shared.f32 	%f226, [%r72+192];
	fma.rn.f32 	%f227, %f225, %f226, %f224;
	ld.shared.f32 	%f228, [%r9+16];
	ld.shared.f32 	%f229, [%r72+256];
	fma.rn.f32 	%f230, %f228, %f229, %f227;
	ld.shared.f32 	%f231, [%r9+20];
	ld.shared.f32 	%f232, [%r72+320];
	fma.rn.f32 	%f233, %f231, %f232, %f230;
	ld.shared.f32 	%f234, [%r9+24];
	ld.shared.f32 	%f235, [%r72+384];
	fma.rn.f32 	%f236, %f234, %f235, %f233;
	ld.shared.f32 	%f237, [%r9+28];
	ld.shared.f32 	%f238, [%r72+448];
	fma.rn.f32 	%f239, %f237, %f238, %f236;
	ld.shared.f32 	%f240, [%r9+32];
	ld.shared.f32 	%f241, [%r72+512];
	fma.rn.f32 	%f242, %f240, %f241, %f239;
	ld.shared.f32 	%f243, [%r9+36];
	ld.shared.f32 	%f244, [%r72+576];
	fma.rn.f32 	%f245, %f243, %f244, %f242;
	ld.shared.f32 	%f246, [%r9+40];
	ld.shared.f32 	%f247, [%r72+640];
	fma.rn.f32 	%f248, %f246, %f247, %f245;
	ld.shared.f32 	%f249, [%r9+44];
	ld.shared.f32 	%f250, [%r72+704];
	fma.rn.f32 	%f251, %f249, %f250, %f248;
	ld.shared.f32 	%f252, [%r9+48];
	ld.shared.f32 	%f253, [%r72+768];
	fma.rn.f32 	%f254, %f252, %f253, %f251;
	ld.shared.f32 	%f255, [%r9+52];
	ld.shared.f32 	%f256, [%r72+832];
	fma.rn.f32 	%f257, %f255, %f256, %f254;
	ld.shared.f32 	%f258, [%r9+56];
	ld.shared.f32 	%f259, [%r72+896];
	fma.rn.f32 	%f260, %f258, %f259, %f257;
	ld.shared.f32 	%f261, [%r9+60];
	ld.shared.f32 	%f262, [%r72+960];
	fma.rn.f32 	%f263, %f261, %f262, %f260;
	bar.sync 	0;
	ld.global.f32 	%f264, [%rd18+64];
	st.shared.f32 	[%r64], %f264;
	shl.b32 	%r73, %r34, 4;
	add.s32 	%r74, %r70, %r73;
	mul.wide.s32 	%rd22, %r74, 4;
	add.s64 	%rd23, %rd19, %rd22;
	ld.global.f32 	%f265, [%rd23];
	st.shared.f32 	[%r10], %f265;
	bar.sync 	0;
	ld.shared.f32 	%f266, [%r9];
	ld.shared.f32 	%f267, [%r72];
	fma.rn.f32 	%f268, %f266, %f267, %f263;
	ld.shared.f32 	%f269, [%r9+4];
	ld.shared.f32 	%f270, [%r72+64];
	fma.rn.f32 	%f271, %f269, %f270, %f268;
	ld.shared.f32 	%f272, [%r9+8];
	ld.shared.f32 	%f273, [%r72+128];
	fma.rn.f32 	%f274, %f272, %f273, %f271;
	ld.shared.f32 	%f275, [%r9+12];
	ld.shared.f32 	%f276, [%r72+192];
	fma.rn.f32 	%f277, %f275, %f276, %f274;
	ld.shared.f32 	%f278, [%r9+16];
	ld.shared.f32 	%f279, [%r72+256];
	fma.rn.f32 	%f280, %f278, %f279, %f277;
	ld.shared.f32 	%f281, [%r9+20];
	ld.shared.f32 	%f282, [%r72+320];
	fma.rn.f32 	%f283, %f281, %f282, %f280;
	ld.shared.f32 	%f284, [%r9+24];
	ld.shared.f32 	%f285, [%r72+384];
	fma.rn.f32 	%f286, %f284, %f285, %f283;
	ld.shared.f32 	%f287, [%r9+28];
	ld.shared.f32 	%f288, [%r72+448];
	fma.rn.f32 	%f289, %f287, %f288, %f286;
	ld.shared.f32 	%f290, [%r9+32];
	ld.shared.f32 	%f291, [%r72+512];
	fma.rn.f32 	%f292, %f290, %f291, %f289;
	ld.shared.f32 	%f293, [%r9+36];
	ld.shared.f32 	%f294, [%r72+576];
	fma.rn.f32 	%f295, %f293, %f294, %f292;
	ld.shared.f32 	%f296, [%r9+40];
	ld.shared.f32 	%f297, [%r72+640];
	fma.rn.f32 	%f298, %f296, %f297, %f295;
	ld.shared.f32 	%f299, [%r9+44];
	ld.shared.f32 	%f300, [%r72+704];
	fma.rn.f32 	%f301, %f299, %f300, %f298;
	ld.shared.f32 	%f302, [%r9+48];
	ld.shared.f32 	%f303, [%r72+768];
	fma.rn.f32 	%f304, %f302, %f303, %f301;
	ld.shared.f32 	%f305, [%r9+52];
	ld.shared.f32 	%f306, [%r72+832];
	fma.rn.f32 	%f307, %f305, %f306, %f304;
	ld.shared.f32 	%f308, [%r9+56];
	ld.shared.f32 	%f309, [%r72+896];
	fma.rn.f32 	%f310, %f308, %f309, %f307;
	ld.shared.f32 	%f311, [%r9+60];
	ld.shared.f32 	%f312, [%r72+960];
	fma.rn.f32 	%f367, %f311, %f312, %f310;
	bar.sync 	0;
	add.s32 	%r105, %r105, 2;
$L__BB2_7:
	and.b32  	%r75, %r6, 1;
	setp.eq.b32 	%p6, %r75, 1;
	not.pred 	%p7, %p6;
	@%p7 bra 	$L__BB2_9;
	ld.param.u64 	%rd38, [_Z20sharedMemTiledMatmulPKfS0_Pfi_param_1];
	ld.param.u64 	%rd35, [_Z20sharedMemTiledMatmulPKfS0_Pfi_param_0];
	shl.b32 	%r76, %r105, 4;
	add.s32 	%r77, %r8, %r76;
	cvta.to.global.u64 	%rd24, %rd35;
	mul.wide.s32 	%rd25, %r77, 4;
	add.s64 	%rd26, %rd24, %rd25;
	ld.global.f32 	%f313, [%rd26];
	add.s32 	%r80, %r9, %r45;
	st.shared.f32 	[%r80], %f313;
	mov.u32 	%r82, %ctaid.x;
	shl.b32 	%r83, %r82, 4;
	add.s32 	%r84, %r83, %r1;
	mad.lo.s32 	%r85, %r34, %r2, %r84;
	mad.lo.s32 	%r86, %r76, %r34, %r85;
	cvta.to.global.u64 	%rd27, %rd38;
	mul.wide.s32 	%rd28, %r86, 4;
	add.s64 	%rd29, %rd27, %rd28;
	ld.global.f32 	%f314, [%rd29];
	st.shared.f32 	[%r10], %f314;
	bar.sync 	0;
	ld.shared.f32 	%f315, [%r9];
	mov.u32 	%r87, _ZZ20sharedMemTiledMatmulPKfS0_PfiE2Tb;
	add.s32 	%r88, %r87, %r45;
	ld.shared.f32 	%f316, [%r88];
	fma.rn.f32 	%f317, %f315, %f316, %f367;
	ld.shared.f32 	%f318, [%r9+4];
	ld.shared.f32 	%f319, [%r88+64];
	fma.rn.f32 	%f320, %f318, %f319, %f317;
	ld.shared.f32 	%f321, [%r9+8];
	ld.shared.f32 	%f322, [%r88+128];
	fma.rn.f32 	%f323, %f321, %f322, %f320;
	ld.shared.f32 	%f324, [%r9+12];
	ld.shared.f32 	%f325, [%r88+192];
	fma.rn.f32 	%f326, %f324, %f325, %f323;
	ld.shared.f32 	%f327, [%r9+16];
	ld.shared.f32 	%f328, [%r88+256];
	fma.rn.f32 	%f329, %f327, %f328, %f326;
	ld.shared.f32 	%f330, [%r9+20];
	ld.shared.f32 	%f331, [%r88+320];
	fma.rn.f32 	%f332, %f330, %f331, %f329;
	ld.shared.f32 	%f333, [%r9+24];
	ld.shared.f32 	%f334, [%r88+384];
	fma.rn.f32 	%f335, %f333, %f334, %f332;
	ld.shared.f32 	%f336, [%r9+28];
	ld.shared.f32 	%f337, [%r88+448];
	fma.rn.f32 	%f338, %f336, %f337, %f335;
	ld.shared.f32 	%f339, [%r9+32];
	ld.shared.f32 	%f340, [%r88+512];
	fma.rn.f32 	%f341, %f339, %f340, %f338;
	ld.shared.f32 	%f342, [%r9+36];
	ld.shared.f32 	%f343, [%r88+576];
	fma.rn.f32 	%f344, %f342, %f343, %f341;
	ld.shared.f32 	%f345, [%r9+40];
	ld.shared.f32 	%f346, [%r88+640];
	fma.rn.f32 	%f347, %f345, %f346, %f344;
	ld.shared.f32 	%f348, [%r9+44];
	ld.shared.f32 	%f349, [%r88+704];
	fma.rn.f32 	%f350, %f348, %f349, %f347;
	ld.shared.f32 	%f351, [%r9+48];
	ld.shared.f32 	%f352, [%r88+768];
	fma.rn.f32 	%f353, %f351, %f352, %f350;
	ld.shared.f32 	%f354, [%r9+52];
	ld.shared.f32 	%f355, [%r88+832];
	fma.rn.f32 	%f356, %f354, %f355, %f353;
	ld.shared.f32 	%f357, [%r9+56];
	ld.shared.f32 	%f358, [%r88+896];
	fma.rn.f32 	%f359, %f357, %f358, %f356;
	ld.shared.f32 	%f360, [%r9+60];
	ld.shared.f32 	%f361, [%r88+960];
	fma.rn.f32 	%f367, %f360, %f361, %f359;
	bar.sync 	0;
$L__BB2_9:
	ld.param.u64 	%rd39, [_Z20sharedMemTiledMatmulPKfS0_Pfi_param_2];
	cvta.to.global.u64 	%rd30, %rd39;
	add.s32 	%r96, %r5, %r1;
	mad.lo.s32 	%r97, %r34, %r4, %r96;
	mul.wide.s32 	%rd31, %r97, 4;
	add.s64 	%rd32, %rd30, %rd31;
	st.global.f32 	[%rd32], %f367;
	ret;

}
	// .globl	_Z31sharedMemTiledMatmulArbDivSizesPKfS0_Pfiii
.visible .entry _Z31sharedMemTiledMatmulArbDivSizesPKfS0_Pfiii(
	.param .u64 .ptr .align 1 _Z31sharedMemTiledMatmulArbDivSizesPKfS0_Pfiii_param_0,
	.param .u64 .ptr .align 1 _Z31sharedMemTiledMatmulArbDivSizesPKfS0_Pfiii_param_1,
	.param .u64 .ptr .align 1 _Z31sharedMemTiledMatmulArbDivSizesPKfS0_Pfiii_param_2,
	.param .u32 _Z31sharedMemTiledMatmulArbDivSizesPKfS0_Pfiii_param_3,
	.param .u32 _Z31sharedMemTiledMatmulArbDivSizesPKfS0_Pfiii_param_4,
	.param .u32 _Z31sharedMemTiledMatmulArbDivSizesPKfS0_Pfiii_param_5
)
{
	.reg .pred 	%p<8>;
	.reg .b32 	%r<102>;
	.reg .b32 	%f<368>;
	.reg .b64 	%rd<40>;
	// demoted variable
	.shared .align 4 .b8 _ZZ31sharedMemTiledMatmulArbDivSizesPKfS0_PfiiiE2Ta[1024];
	// demoted variable
	.shared .align 4 .b8 _ZZ31sharedMemTiledMatmulArbDivSizesPKfS0_PfiiiE2Tb[1024];
	ld.param.u32 	%r31, [_Z31sharedMemTiledMatmulArbDivSizesPKfS0_Pfiii_param_4];
	mov.u32 	%r33, %ctaid.x;
	mov.u32 	%r1, %tid.x;
	mov.u32 	%r34, %ctaid.y;
	mov.u32 	%r2, %tid.y;
	shl.b32 	%r3, %r33, 4;
	add.s32 	%r4, %r3, %r1;
	shl.b32 	%r35, %r34, 4;
	add.s32 	%r5, %r35, %r2;
	shr.s32 	%r36, %r31, 31;
	shr.u32 	%r37, %r36, 28;
	add.s32 	%r38, %r31, %r37;
	shr.s32 	%r6, %r38, 4;
	setp.lt.s32 	%p1, %r31, 16;
	mov.f32 	%f367, 0f00000000;
	@%p1 bra 	$L__BB3_9;
	mad.lo.s32 	%r7, %r31, %r5, %r1;
	shl.b32 	%r40, %r2, 6;
	mov.u32 	%r41, _ZZ31sharedMemTiledMatmulArbDivSizesPKfS0_PfiiiE2Ta;
	add.s32 	%r8, %r41, %r40;
	add.s32 	%r42, %r6, -1;
	setp.lt.u32 	%p2, %r42, 3;
	mov.f32 	%f367, 0f00000000;
	mov.b32 	%r101, 0;
	@%p2 bra 	$L__BB3_4;
	ld.param.u32 	%r89, [_Z31sharedMemTiledMatmulArbDivSizesPKfS0_Pfiii_param_5];
	and.b32  	%r101, %r6, 134217724;
	neg.s32 	%r99, %r101;
	add.s32 	%r44, %r2, 48;
	mad.lo.s32 	%r45, %r89, %r44, %r1;
	add.s32 	%r97, %r45, %r3;
	add.s32 	%r46, %r2, 32;
	mad.lo.s32 	%r47, %r89, %r46, %r1;
	add.s32 	%r96, %r47, %r3;
	add.s32 	%r48, %r2, 16;
	mad.lo.s32 	%r49, %r89, %r48, %r1;
	add.s32 	%r95, %r49, %r3;
	mad.lo.s32 	%r50, %r2, %r89, %r1;
	add.s32 	%r94, %r50, %r3;
	mov.f32 	%f367, 0f00000000;
	mov.u32 	%r98, %r7;
$L__BB3_3:
	.pragma "nounroll";
	ld.param.u32 	%r90, [_Z31sharedMemTiledMatmulArbDivSizesPKfS0_Pfiii_param_5];
	ld.param.u64 	%rd36, [_Z31sharedMemTiledMatmulArbDivSizesPKfS0_Pfiii_param_1];
	ld.param.u64 	%rd33, [_Z31sharedMemTiledMatmulArbDivSizesPKfS0_Pfiii_param_0];
	cvta.to.global.u64 	%rd4, %rd33;
	mul.wide.s32 	%rd5, %r98, 4;
	add.s64 	%rd6, %rd4, %rd5;
	ld.global.f32 	%f14, [%rd6];
	shl.b32 	%r52, %r1, 2;
	add.s32 	%r53, %r8, %r52;
	st.shared.f32 	[%r53], %f14;
	cvta.to.global.u64 	%rd7, %rd36;
	mul.wide.s32 	%rd8, %r94, 4;
	add.s64 	%rd9, %rd7, %rd8;
	ld.global.f32 	%f15, [%rd9];
	mov.u32 	%r55, _ZZ31sharedMemTiledMatmulArbDivSizesPKfS0_PfiiiE2Tb;
	add.s32 	%r56, %r55, %r52;
	add.s32 	%r57, %r56, %r40;
	st.shared.f32 	[%r57], %f15;
	bar.sync 	0;
	ld.shared.f32 	%f16, [%r8];
	ld.shared.f32 	%f17, [%r56];
	fma.rn.f32 	%f18, %f16, %f17, %f367;
	ld.shared.f32 	%f19, [%r8+4];
	ld.shared.f32 	%f20, [%r56+64];
	fma.rn.f32 	%f21, %f19, %f20, %f18;
	ld.shared.f32 	%f22, [%r8+8];
	ld.shared.f32 	%f23, [%r56+128];
	fma.rn.f32 	%f24, %f22, %f23, %f21;
	ld.shared.f32 	%f25, [%r8+12];
	ld.shared.f32 	%f26, [%r56+192];
	fma.rn.f32 	%f27, %f25, %f26, %f24;
	ld.shared.f32 	%f28, [%r8+16];
	ld.shared.f32 	%f29, [%r56+256];
	fma.rn.f32 	%f30, %f28, %f29, %f27;
	ld.shared.f32 	%f31, [%r8+20];
	ld.shared.f32 	%f32, [%r56+320];
	fma.rn.f32 	%f33, %f31, %f32, %f30;
	ld.shared.f32 	%f34, [%r8+24];
	ld.shared.f32 	%f35, [%r56+384];
	fma.rn.f32 	%f36, %f34, %f35, %f33;
	ld.shared.f32 	%f37, [%r8+28];
	ld.shared.f32 	%f38, [%r56+448];
	fma.rn.f32 	%f39, %f37, %f38, %f36;
	ld.shared.f32 	%f40, [%r8+32];
	ld.shared.f32 	%f41, [%r56+512];
	fma.rn.f32 	%f42, %f40, %f41, %f39;
	ld.shared.f32 	%f43, [%r8+36];
	ld.shared.f32 	%f44, [%r56+576];
	fma.rn.f32 	%f45, %f43, %f44, %f42;
	ld.shared.f32 	%f46, [%r8+40];
	ld.shared.f32 	%f47, [%r56+640];
	fma.rn.f32 	%f48, %f46, %f47, %f45;
	ld.shared.f32 	%f49, [%r8+44];
	ld.shared.f32 	%f50, [%r56+704];
	fma.rn.f32 	%f51, %f49, %f50, %f48;
	ld.shared.f32 	%f52, [%r8+48];
	ld.shared.f32 	%f53, [%r56+768];
	fma.rn.f32 	%f54, %f52, %f53, %f51;
	ld.shared.f32 	%f55, [%r8+52];
	ld.shared.f32 	%f56, [%r56+832];
	fma.rn.f32 	%f57, %f55, %f56, %f54;
	ld.shared.f32 	%f58, [%r8+56];
	ld.shared.f32 	%f59, [%r56+896];
	fma.rn.f32 	%f60, %f58, %f59, %f57;
	ld.shared.f32 	%f61, [%r8+60];
	ld.shared.f32 	%f62, [%r56+960];
	fma.rn.f32 	%f63, %f61, %f62, %f60;
	bar.sync 	0;
	ld.global.f32 	%f64, [%rd6+64];
	st.shared.f32 	[%r53], %f64;
	mul.wide.s32 	%rd10, %r95, 4;
	add.s64 	%rd11, %rd7, %rd10;
	ld.global.f32 	%f65, [%rd11];
	st.shared.f32 	[%r57], %f65;
	bar.sync 	0;
	ld.shared.f32 	%f66, [%r8];
	ld.shared.f32 	%f67, [%r56];
	fma.rn.f32 	%f68, %f66, %f67, %f63;
	ld.shared.f32 	%f69, [%r8+4];
	ld.shared.f32 	%f70, [%r56+64];
	fma.rn.f32 	%f71, %f69, %f70, %f68;
	ld.shared.f32 	%f72, [%r8+8];
	ld.shared.f32 	%f73, [%r56+128];
	fma.rn.f32 	%f74, %f72, %f73, %f71;
	ld.shared.f32 	%f75, [%r8+12];
	ld.shared.f32 	%f76, [%r56+192];
	fma.rn.f32 	%f77, %f75, %f76, %f74;
	ld.shared.f32 	%f78, [%r8+16];
	ld.shared.f32 	%f79, [%r56+256];
	fma.rn.f32 	%f80, %f78, %f79, %f77;
	ld.shared.f32 	%f81, [%r8+20];
	ld.shared.f32 	%f82, [%r56+320];
	fma.rn.f32 	%f83, %f81, %f82, %f80;
	ld.shared.f32 	%f84, [%r8+24];
	ld.shared.f32 	%f85, [%r56+384];
	fma.rn.f32 	%f86, %f84, %f85, %f83;
	ld.shared.f32 	%f87, [%r8+28];
	ld.shared.f32 	%f88, [%r56+448];
	fma.rn.f32 	%f89, %f87, %f88, %f86;
	ld.shared.f32 	%f90, [%r8+32];
	ld.shared.f32 	%f91, [%r56+512];
	fma.rn.f32 	%f92, %f90, %f91, %f89;
	ld.shared.f32 	%f93, [%r8+36];
	ld.shared.f32 	%f94, [%r56+576];
	fma.rn.f32 	%f95, %f93, %f94, %f92;
	ld.shared.f32 	%f96, [%r8+40];
	ld.shared.f32 	%f97, [%r56+640];
	fma.rn.f32 	%f98, %f96, %f97, %f95;
	ld.shared.f32 	%f99, [%r8+44];
	ld.shared.f32 	%f100, [%r56+704];
	fma.rn.f32 	%f101, %f99, %f100, %f98;
	ld.shared.f32 	%f102, [%r8+48];
	ld.shared.f32 	%f103, [%r56+768];
	fma.rn.f32 	%f104, %f102, %f103, %f101;
	ld.shared.f32 	%f105, [%r8+52];
	ld.shared.f32 	%f106, [%r56+832];
	fma.rn.f32 	%f107, %f105, %f106, %f104;
	ld.shared.f32 	%f108, [%r8+56];
	ld.shared.f32 	%f109, [%r56+896];
	fma.rn.f32 	%f110, %f108, %f109, %f107;
	ld.shared.f32 	%f111, [%r8+60];
	ld.shared.f32 	%f112, [%r56+960];
	fma.rn.f32 	%f113, %f111, %f112, %f110;
	bar.sync 	0;
	ld.global.f32 	%f114, [%rd6+128];
	st.shared.f32 	[%r53], %f114;
	mul.wide.s32 	%rd12, %r96, 4;
	add.s64 	%rd13, %rd7, %rd12;
	ld.global.f32 	%f115, [%rd13];
	st.shared.f32 	[%r57], %f115;
	bar.sync 	0;
	ld.shared.f32 	%f116, [%r8];
	ld.shared.f32 	%f117, [%r56];
	fma.rn.f32 	%f118, %f116, %f117, %f113;
	ld.shared.f32 	%f119, [%r8+4];
	ld.shared.f32 	%f120, [%r56+64];
	fma.rn.f32 	%f121, %f119, %f120, %f118;
	ld.shared.f32 	%f122, [%r8+8];
	ld.shared.f32 	%f123, [%r56+128];
	fma.rn.f32 	%f124, %f122, %f123, %f121;
	ld.shared.f32 	%f125, [%r8+12];
	ld.shared.f32 	%f126, [%r56+192];
	fma.rn.f32 	%f127, %f125, %f126, %f124;
	ld.shared.f32 	%f128, [%r8+16];
	ld.shared.f32 	%f129, [%r56+256];
	fma.rn.f32 	%f130, %f128, %f129, %f127;
	ld.shared.f32 	%f131, [%r8+20];
	ld.shared.f32 	%f132, [%r56+320];
	fma.rn.f32 	%f133, %f131, %f132, %f130;
	ld.shared.f32 	%f134, [%r8+24];
	ld.shared.f32 	%f135, [%r56+384];
	fma.rn.f32 	%f136, %f134, %f135, %f133;
	ld.shared.f32 	%f137, [%r8+28];
	ld.shared.f32 	%f138, [%r56+448];
	fma.rn.f32 	%f139, %f137, %f138, %f136;
	ld.shared.f32 	%f140, [%r8+32];
	ld.shared.f32 	%f141, [%r56+512];
	fma.rn.f32 	%f142, %f140, %f141, %f139;
	ld.shared.f32 	%f143, [%r8+36];
	ld.shared.f32 	%f144, [%r56+576];
	fma.rn.f32 	%f145, %f143, %f144, %f142;
	ld.shared.f32 	%f146, [%r8+40];
	ld.shared.f32 	%f147, [%r56+640];
	fma.rn.f32 	%f148, %f146, %f147, %f145;
	ld.shared.f32 	%f149, [%r8+44];
	ld.shared.f32 	%f150, [%r56+704];
	fma.rn.f32 	%f151, %f149, %f150, %f148;
	ld.shared.f32 	%f152, [%r8+48];
	ld.shared.f32 	%f153, [%r56+768];
	fma.rn.f32 	%f154, %f152, %f153, %f151;
	ld.shared.f32 	%f155, [%r8+52];
	ld.shared.f32 	%f156, [%r56+832];
	fma.rn.f32 	%f157, %f155, %f156, %f154;
	ld.shared.f32 	%f158, [%r8+56];
	ld.shared.f32 	%f159, [%r56+896];
	fma.rn.f32 	%f160, %f158, %f159, %f157;
	ld.shared.f32 	%f161, [%r8+60];
	ld.shared.f32 	%f162, [%r56+960];
	fma.rn.f32 	%f163, %f161, %f162, %f160;
	bar.sync 	0;
	ld.global.f32 	%f164, [%rd6+192];
	st.shared.f32 	[%r53], %f164;
	mul.wide.s32 	%rd14, %r97, 4;
	add.s64 	%rd15, %rd7, %rd14;
	ld.global.f32 	%f165, [%rd15];
	st.shared.f32 	[%r57], %f165;
	bar.sync 	0;
	ld.shared.f32 	%f166, [%r8];
	ld.shared.f32 	%f167, [%r56];
	fma.rn.f32 	%f168, %f166, %f167, %f163;
	ld.shared.f32 	%f169, [%r8+4];
	ld.shared.f32 	%f170, [%r56+64];
	fma.rn.f32 	%f171, %f169, %f170, %f168;
	ld.shared.f32 	%f172, [%r8+8];
	ld.shared.f32 	%f173, [%r56+128];
	fma.rn.f32 	%f174, %f172, %f173, %f171;
	ld.shared.f32 	%f175, [%r8+12];
	ld.shared.f32 	%f176, [%r56+192];
	fma.rn.f32 	%f177, %f175, %f176, %f174;
	ld.shared.f32 	%f178, [%r8+16];
	ld.shared.f32 	%f179, [%r56+256];
	fma.rn.f32 	%f180, %f178, %f179, %f177;
	ld.shared.f32 	%f181, [%r8+20];
	ld.shared.f32 	%f182, [%r56+320];
	fma.rn.f32 	%f183, %f181, %f182, %f180;
	ld.shared.f32 	%f184, [%r8+24];
	ld.shared.f32 	%f185, [%r56+384];
	fma.rn.f32 	%f186, %f184, %f185, %f183;
	ld.shared.f32 	%f187, [%r8+28];
	ld.shared.f32 	%f188, [%r56+448];
	fma.rn.f32 	%f189, %f187, %f188, %f186;
	ld.shared.f32 	%f190, [%r8+32];
	ld.shared.f32 	%f191, [%r56+512];
	fma.rn.f32 	%f192, %f190, %f191, %f189;
	ld.shared.f32 	%f193, [%r8+36];
	ld.shared.f32 	%f194, [%r56+576];
	fma.rn.f32 	%f195, %f193, %f194, %f192;
	ld.shared.f32 	%f196, [%r8+40];
	ld.shared.f32 	%f197, [%r56+640];
	fma.rn.f32 	%f198, %f196, %f197, %f195;
	ld.shared.f32 	%f199, [%r8+44];
	ld.shared.f32 	%f200, [%r56+704];
	fma.rn.f32 	%f201, %f199, %f200, %f198;
	ld.shared.f32 	%f202, [%r8+48];
	ld.shared.f32 	%f203, [%r56+768];
	fma.rn.f32 	%f204, %f202, %f203, %f201;
	ld.shared.f32 	%f205, [%r8+52];
	ld.shared.f32 	%f206, [%r56+832];
	fma.rn.f32 	%f207, %f205, %f206, %f204;
	ld.shared.f32 	%f208, [%r8+56];
	ld.shared.f32 	%f209, [%r56+896];
	fma.rn.f32 	%f210, %f208, %f209, %f207;
	ld.shared.f32 	%f211, [%r8+60];
	ld.shared.f32 	%f212, [%r56+960];
	fma.rn.f32 	%f367, %f211, %f212, %f210;
	bar.sync 	0;
	add.s32 	%r99, %r99, 4;
	add.s32 	%r98, %r98, 64;
	shl.b32 	%r58, %r90, 6;
	add.s32 	%r97, %r97, %r58;
	add.s32 	%r96, %r96, %r58;
	add.s32 	%r95, %r95, %r58;
	add.s32 	%r94, %r94, %r58;
	setp.ne.s32 	%p3, %r99, 0;
	@%p3 bra 	$L__BB3_3;
$L__BB3_4:
	and.b32  	%r28, %r6, 3;
	setp.eq.s32 	%p4, %r28, 0;
	@%p4 bra 	$L__BB3_9;
	setp.eq.s32 	%p5, %r28, 1;
	@%p5 bra 	$L__BB3_7;
	ld.param.u32 	%r91, [_Z31sharedMemTiledMatmulArbDivSizesPKfS0_Pfiii_param_5];
	ld.param.u64 	%rd37, [_Z31sharedMemTiledMatmulArbDivSizesPKfS0_Pfiii_param_1];
	ld.param.u64 	%rd34, [_Z31sharedMemTiledMatmulArbDivSizesPKfS0_Pfiii_param_0];
	shl.b32 	%r59, %r101, 4;
	add.s32 	%r60, %r7, %r59;
	cvta.to.global.u64 	%rd16, %rd34;
	mul.wide.s32 	%rd17, %r60, 4;
	add.s64 	%rd18, %rd16, %rd17;
	ld.global.f32 	%f214, [%rd18];
	shl.b32 	%r62, %r1, 2;
	add.s32 	%r63, %r8, %r62;
	st.shared.f32 	[%r63], %f214;
	add.s32 	%r64, %r59, %r2;
	mad.lo.s32 	%r65, %r64, %r91, %r4;
	cvta.to.global.u64 	%rd19, %rd37;
	mul.wide.s32 	%rd20, %r65, 4;
	add.s64 	%rd21, %rd19, %rd20;
	ld.global.f32 	%f215, [%rd21];
	mov.u32 	%r67, _ZZ31sharedMemTiledMatmulArbDivSizesPKfS0_PfiiiE2Tb;
	add.s32 	%r68, %r67, %r62;
	add.s32 	%r69, %r68, %r40;
	st.shared.f32 	[%r69], %f215;
	bar.sync 	0;
	ld.shared.f32 	%f216, [%r8];
	ld.shared.f32 	%f217, [%r68];
	fma.rn.f32 	%f218, %f216, %f217, %f367;
	ld.shared.f32 	%f219, [%r8+4];
	ld.shared.f32 	%f220, [%r68+64];
	fma.rn.f32 	%f221, %f219, %f220, %f218;
	ld.shared.f32 	%f222, [%r8+8];
	ld.shared.f32 	%f223, [%r68+128];
	fma.rn.f32 	%f224, %f222, %f223, %f221;
	ld.shared.f32 	%f225, [%r8+12];
	ld.shared.f32 	%f226, [%r68+192];
	fma.rn.f32 	%f227, %f225, %f226, %f224;
	ld.shared.f32 	%f228, [%r8+16];
	ld.shared.f32 	%f229, [%r68+256];
	fma.rn.f32 	%f230, %f228, %f229, %f227;
	ld.shared.f32 	%f231, [%r8+20];
	ld.shared.f32 	%f232, [%r68+320];
	fma.rn.f32 	%f233, %f231, %f232, %f230;
	ld.shared.f32 	%f234, [%r8+24];
	ld.shared.f32 	%f235, [%r68+384];
	fma.rn.f32 	%f236, %f234, %f235, %f233;
	ld.shared.f32 	%f237, [%r8+28];
	ld.shared.f32 	%f238, [%r68+448];
	fma.rn.f32 	%f239, %f237, %f238, %f236;
	ld.shared.f32 	%f240, [%r8+32];
	ld.shared.f32 	%f241, [%r68+512];
	fma.rn.f32 	%f242, %f240, %f241, %f239;
	ld.shared.f32 	%f243, [%r8+36];
	ld.shared.f32 	%f244, [%r68+576];
	fma.rn.f32 	%f245, %f243, %f244, %f242;
	ld.shared.f32 	%f246, [%r8+40];
	ld.shared.f32 	%f247, [%r68+640];
	fma.rn.f32 	%f248, %f246, %f247, %f245;
	ld.shared.f32 	%f249, [%r8+44];
	ld.shared.f32 	%f250, [%r68+704];
	fma.rn.f32 	%f251, %f249, %f250, %f248;
	ld.shared.f32 	%f252, [%r8+48];
	ld.shared.f32 	%f253, [%r68+768];
	fma.rn.f32 	%f254, %f252, %f253, %f251;
	ld.shared.f32 	%f255, [%r8+52];
	ld.shared.f32 	%f256, [%r68+832];
	fma.rn.f32 	%f257, %f255, %f256, %f254;
	ld.shared.f32 	%f258, [%r8+56];
	ld.shared.f32 	%f259, [%r68+896];
	fma.rn.f32 	%f260, %f258, %f259, %f257;
	ld.shared.f32 	%f261, [%r8+60];
	ld.shared.f32 	%f262, [%r68+960];
	fma.rn.f32 	%f263, %f261, %f262, %f260;
	bar.sync 	0;
	ld.global.f32 	%f264, [%rd18+64];
	st.shared.f32 	[%r63], %f264;
	add.s32 	%r70, %r64, 16;
	mad.lo.s32 	%r71, %r70, %r91, %r4;
	mul.wide.s32 	%rd22, %r71, 4;
	add.s64 	%rd23, %rd19, %rd22;
	ld.global.f32 	%f265, [%rd23];
	st.shared.f32 	[%r69], %f265;
	bar.sync 	0;
	ld.shared.f32 	%f266, [%r8];
	ld.shared.f32 	%f267, [%r68];
	fma.rn.f32 	%f268, %f266, %f267, %f263;
	ld.shared.f32 	%f269, [%r8+4];
	ld.shared.f32 	%f270, [%r68+64];
	fma.rn.f32 	%f271, %f269, %f270, %f268;
	ld.shared.f32 	%f272, [%r8+8];
	ld.shared.f32 	%f273, [%r68+128];
	fma.rn.f32 	%f274, %f272, %f273, %f271;
	ld.shared.f32 	%f275, [%r8+12];
	ld.shared.f32 	%f276, [%r68+192];
	fma.rn.f32 	%f277, %f275, %f276, %f274;
	ld.shared.f32 	%f278, [%r8+16];
	ld.shared.f32 	%f279, [%r68+256];
	fma.rn.f32 	%f280, %f278, %f279, %f277;
	ld.shared.f32 	%f281, [%r8+20];
	ld.shared.f32 	%f282, [%r68+320];
	fma.rn.f32 	%f283, %f281, %f282, %f280;
	ld.shared.f32 	%f284, [%r8+24];
	ld.shared.f32 	%f285, [%r68+384];
	fma.rn.f32 	%f286, %f284, %f285, %f283;
	ld.shared.f32 	%f287, [%r8+28];
	ld.shared.f32 	%f288, [%r68+448];
	fma.rn.f32 	%f289, %f287, %f288, %f286;
	ld.shared.f32 	%f290, [%r8+32];
	ld.shared.f32 	%f291, [%r68+512];
	fma.rn.f32 	%f292, %f290, %f291, %f289;
	ld.shared.f32 	%f293, [%r8+36];
	ld.shared.f32 	%f294, [%r68+576];
	fma.rn.f32 	%f295, %f293, %f294, %f292;
	ld.shared.f32 	%f296, [%r8+40];
	ld.shared.f32 	%f297, [%r68+640];
	fma.rn.f32 	%f298, %f296, %f297, %f295;
	ld.shared.f32 	%f299, [%r8+44];
	ld.shared.f32 	%f300, [%r68+704];
	fma.rn.f32 	%f301, %f299, %f300, %f298;
	ld.shared.f32 	%f302, [%r8+48];
	ld.shared.f32 	%f303, [%r68+768];
	fma.rn.f32 	%f304, %f302, %f303, %f301;
	ld.shared.f32 	%f305, [%r8+52];
	ld.shared.f32 	%f306, [%r68+832];
	fma.rn.f32 	%f307, %f305, %f306, %f304;
	ld.shared.f32 	%f308, [%r8+56];
	ld.shared.f32 	%f309, [%r68+896];
	fma.rn.f32 	%f310, %f308, %f309, %f307;
	ld.shared.f32 	%f311, [%r8+60];
	ld.shared.f32 	%f312, [%r68+960];
	fma.rn.f32 	%f367, %f311, %f312, %f310;
	bar.sync 	0;
	add.s32 	%r101, %r101, 2;
$L__BB3_7:
	and.b32  	%r72, %r6, 1;
	setp.eq.b32 	%p6, %r72, 1;
	not.pred 	%p7, %p6;
	@%p7 bra 	$L__BB3_9;
	ld.param.u32 	%r92, [_Z31sharedMemTiledMatmulArbDivSizesPKfS0_Pfiii_param_5];
	ld.param.u64 	%rd38, [_Z31sharedMemTiledMatmulArbDivSizesPKfS0_Pfiii_param_1];
	ld.param.u64 	%rd35, [_Z31sharedMemTiledMatmulArbDivSizesPKfS0_Pfiii_param_0];
	shl.b32 	%r73, %r101, 4;
	add.s32 	%r74, %r7, %r73;
	cvta.to.global.u64 	%rd24, %rd35;
	mul.wide.s32 	%rd25, %r74, 4;
	add.s64 	%rd26, %rd24, %rd25;
	ld.global.f32 	%f313, [%rd26];
	shl.b32 	%r76, %r1, 2;
	add.s32 	%r77, %r8, %r76;
	st.shared.f32 	[%r77], %f313;
	add.s32 	%r78, %r73, %r2;
	mad.lo.s32 	%r79, %r78, %r92, %r4;
	cvta.to.global.u64 	%rd27, %rd38;
	mul.wide.s32 	%rd28, %r79, 4;
	add.s64 	%rd29, %rd27, %rd28;
	ld.global.f32 	%f314, [%rd29];
	mov.u32 	%r81, _ZZ31sharedMemTiledMatmulArbDivSizesPKfS0_PfiiiE2Tb;
	add.s32 	%r82, %r81, %r76;
	add.s32 	%r83, %r82, %r40;
	st.shared.f32 	[%r83], %f314;
	bar.sync 	0;
	ld.shared.f32 	%f315, [%r8];
	ld.shared.f32 	%f316, [%r82];
	fma.rn.f32 	%f317, %f315, %f316, %f367;
	ld.shared.f32 	%f318, [%r8+4];
	ld.shared.f32 	%f319, [%r82+64];
	fma.rn.f32 	%f320, %f318, %f319, %f317;
	ld.shared.f32 	%f321, [%r8+8];
	ld.shared.f32 	%f322, [%r82+128];
	fma.rn.f32 	%f323, %f321, %f322, %f320;
	ld.shared.f32 	%f324, [%r8+12];
	ld.shared.f32 	%f325, [%r82+192];
	fma.rn.f32 	%f326, %f324, %f325, %f323;
	ld.shared.f32 	%f327, [%r8+16];
	ld.shared.f32 	%f328, [%r82+256];
	fma.rn.f32 	%f329, %f327, %f328, %f326;
	ld.shared.f32 	%f330, [%r8+20];
	ld.shared.f32 	%f331, [%r82+320];
	fma.rn.f32 	%f332, %f330, %f331, %f329;
	ld.shared.f32 	%f333, [%r8+24];
	ld.shared.f32 	%f334, [%r82+384];
	fma.rn.f32 	%f335, %f333, %f334, %f332;
	ld.shared.f32 	%f336, [%r8+28];
	ld.shared.f32 	%f337, [%r82+448];
	fma.rn.f32 	%f338, %f336, %f337, %f335;
	ld.shared.f32 	%f339, [%r8+32];
	ld.shared.f32 	%f340, [%r82+512];
	fma.rn.f32 	%f341, %f339, %f340, %f338;
	ld.shared.f32 	%f342, [%r8+36];
	ld.shared.f32 	%f343, [%r82+576];
	fma.rn.f32 	%f344, %f342, %f343, %f341;
	ld.shared.f32 	%f345, [%r8+40];
	ld.shared.f32 	%f346, [%r82+640];
	fma.rn.f32 	%f347, %f345, %f346, %f344;
	ld.shared.f32 	%f348, [%r8+44];
	ld.shared.f32 	%f349, [%r82+704];
	fma.rn.f32 	%f350, %f348, %f349, %f347;
	ld.shared.f32 	%f351, [%r8+48];
	ld.shared.f32 	%f352, [%r82+768];
	fma.rn.f32 	%f353, %f351, %f352, %f350;
	ld.shared.f32 	%f354, [%r8+52];
	ld.shared.f32 	%f355, [%r82+832];
	fma.rn.f32 	%f356, %f354, %f355, %f353;
	ld.shared.f32 	%f357, [%r8+56];
	ld.shared.f32 	%f358, [%r82+896];
	fma.rn.f32 	%f359, %f357, %f358, %f356;
	ld.shared.f32 	%f360, [%r8+60];
	ld.shared.f32 	%f361, [%r82+960];
	fma.rn.f32 	%f367, %f360, %f361, %f359;
	bar.sync 	0;
$L__BB3_9:
	ld.param.u32 	%r93, [_Z31sharedMemTiledMatmulArbDivSizesPKfS0_Pfiii_param_5];
	ld.param.u64 	%rd39, [_Z31sharedMemTiledMatmulArbDivSizesPKfS0_Pfiii_param_2];
	cvta.to.global.u64 	%rd30, %rd39;
	mad.lo.s32 	%r88, %r93, %r5, %r4;
	mul.wide.s32 	%rd31, %r88, 4;
	add.s64 	%rd32, %rd30, %rd31;
	st.global.f32 	[%rd32], %f367;
	ret;

}
	// .globl	_Z28sharedMemTiledMatmulArbSizesPKfS0_Pfiii
.visible .entry _Z28sharedMemTiledMatmulArbSizesPKfS0_Pfiii(
	.param .u64 .ptr .align 1 _Z28sharedMemTiledMatmulArbSizesPKfS0_Pfiii_param_0,
	.param .u64 .ptr .align 1 _Z28sharedMemTiledMatmulArbSizesPKfS0_Pfiii_param_1,
	.param .u64 .ptr .align 1 _Z28sharedMemTiledMatmulArbSizesPKfS0_Pfiii_param_2,
	.param .u32 _Z28sharedMemTiledMatmulArbSizesPKfS0_Pfiii_param_3,
	.param .u32 _Z28sharedMemTiledMatmulArbSizesPKfS0_Pfiii_param_4,
	.param .u32 _Z28sharedMemTiledMatmulArbSizesPKfS0_Pfiii_param_5
)
{
	.reg .pred 	%p<12>;
	.reg .b32 	%r<43>;
	.reg .b32 	%f<63>;
	.reg .b64 	%rd<13>;
	// demoted variable
	.shared .align 4 .b8 _ZZ28sharedMemTiledMatmulArbSizesPKfS0_PfiiiE2Ta[1024];
	// demoted variable
	.shared .align 4 .b8 _ZZ28sharedMemTiledMatmulArbSizesPKfS0_PfiiiE2Tb[1024];
	ld.param.u64 	%rd4, [_Z28sharedMemTiledMatmulArbSizesPKfS0_Pfiii_param_0];
	ld.param.u64 	%rd5, [_Z28sharedMemTiledMatmulArbSizesPKfS0_Pfiii_param_1];
	ld.param.u64 	%rd6, [_Z28sharedMemTiledMatmulArbSizesPKfS0_Pfiii_param_2];
	ld.param.u32 	%r24, [_Z28sharedMemTiledMatmulArbSizesPKfS0_Pfiii_param_3];
	ld.param.u32 	%r25, [_Z28sharedMemTiledMatmulArbSizesPKfS0_Pfiii_param_4];
	ld.param.u32 	%r26, [_Z28sharedMemTiledMatmulArbSizesPKfS0_Pfiii_param_5];
	mov.u32 	%r27, %ctaid.x;
	mov.u32 	%r38, %tid.x;
	mov.u32 	%r28, %ctaid.y;
	mov.u32 	%r40, %tid.y;
	shl.b32 	%r3, %r27, 4;
	add.s32 	%r4, %r3, %r38;
	shl.b32 	%r29, %r28, 4;
	add.s32 	%r5, %r29, %r40;
	setp.lt.s32 	%p1, %r25, 1;
	mov.f32 	%f62, 0f00000000;
	@%p1 bra 	$L__BB4_7;
	add.s32 	%r30, %r25, 15;
	shr.u32 	%r31, %r30, 4;
	shl.b32 	%r32, %r40, 6;
	mov.u32 	%r33, _ZZ28sharedMemTiledMatmulArbSizesPKfS0_PfiiiE2Ta;
	add.s32 	%r6, %r33, %r32;
	shl.b32 	%r34, %r38, 2;
	add.s32 	%r7, %r6, %r34;
	mov.u32 	%r35, _ZZ28sharedMemTiledMatmulArbSizesPKfS0_PfiiiE2Tb;
	add.s32 	%r9, %r35, %r34;
	add.s32 	%r8, %r9, %r32;
	neg.s32 	%r42, %r31;
	mad.lo.s32 	%r36, %r40, %r26, %r38;
	add.s32 	%r41, %r36, %r3;
	shl.b32 	%r12, %r26, 4;
	mad.lo.s32 	%r39, %r25, %r5, %r38;
	cvta.to.global.u64 	%rd1, %rd4;
	cvta.to.global.u64 	%rd2, %rd5;
	mov.f32 	%f62, 0f00000000;
$L__BB4_2:
	setp.ge.s32 	%p2, %r5, %r24;
	mul.wide.s32 	%rd7, %r39, 4;
	add.s64 	%rd3, %rd1, %rd7;
	setp.ge.s32 	%p3, %r38, %r25;
	mov.f32 	%f60, 0f00000000;
	or.pred  	%p4, %p2, %p3;
	@%p4 bra 	$L__BB4_4;
	ld.global.f32 	%f60, [%rd3];
$L__BB4_4:
	setp.ge.s32 	%p5, %r4, %r26;
	st.shared.f32 	[%r7], %f60;
	setp.ge.s32 	%p6, %r40, %r25;
	mov.f32 	%f61, 0f00000000;
	or.pred  	%p7, %p6, %p5;
	@%p7 bra 	$L__BB4_6;
	mul.wide.s32 	%rd8, %r41, 4;
	add.s64 	%rd9, %rd2, %rd8;
	ld.global.f32 	%f61, [%rd9];
$L__BB4_6:
	st.shared.f32 	[%r8], %f61;
	bar.sync 	0;
	ld.shared.f32 	%f12, [%r6];
	ld.shared.f32 	%f13, [%r9];
	fma.rn.f32 	%f14, %f12, %f13, %f62;
	ld.shared.f32 	%f15, [%r6+4];
	ld.shared.f32 	%f16, [%r9+64];
	fma.rn.f32 	%f17, %f15, %f16, %f14;
	ld.shared.f32 	%f18, [%r6+8];
	ld.shared.f32 	%f19, [%r9+128];
	fma.rn.f32 	%f20, %f18, %f19, %f17;
	ld.shared.f32 	%f21, [%r6+12];
	ld.shared.f32 	%f22, [%r9+192];
	fma.rn.f32 	%f23, %f21, %f22, %f20;
	ld.shared.f32 	%f24, [%r6+16];
	ld.shared.f32 	%f25, [%r9+256];
	fma.rn.f32 	%f26, %f24, %f25, %f23;
	ld.shared.f32 	%f27, [%r6+20];
	ld.shared.f32 	%f28, [%r9+320];
	fma.rn.f32 	%f29, %f27, %f28, %f26;
	ld.shared.f32 	%f30, [%r6+24];
	ld.shared.f32 	%f31, [%r9+384];
	fma.rn.f32 	%f32, %f30, %f31, %f29;
	ld.shared.f32 	%f33, [%r6+28];
	ld.shared.f32 	%f34, [%r9+448];
	fma.rn.f32 	%f35, %f33, %f34, %f32;
	ld.shared.f32 	%f36, [%r6+32];
	ld.shared.f32 	%f37, [%r9+512];
	fma.rn.f32 	%f38, %f36, %f37, %f35;
	ld.shared.f32 	%f39, [%r6+36];
	ld.shared.f32 	%f40, [%r9+576];
	fma.rn.f32 	%f41, %f39, %f40, %f38;
	ld.shared.f32 	%f42, [%r6+40];
	ld.shared.f32 	%f43, [%r9+640];
	fma.rn.f32 	%f44, %f42, %f43, %f41;
	ld.shared.f32 	%f45, [%r6+44];
	ld.shared.f32 	%f46, [%r9+704];
	fma.rn.f32 	%f47, %f45, %f46, %f44;
	ld.shared.f32 	%f48, [%r6+48];
	ld.shared.f32 	%f49, [%r9+768];
	fma.rn.f32 	%f50, %f48, %f49, %f47;
	ld.shared.f32 	%f51, [%r6+52];
	ld.shared.f32 	%f52, [%r9+832];
	fma.rn.f32 	%f53, %f51, %f52, %f50;
	ld.shared.f32 	%f54, [%r6+56];
	ld.shared.f32 	%f55, [%r9+896];
	fma.rn.f32 	%f56, %f54, %f55, %f53;
	ld.shared.f32 	%f57, [%r6+60];
	ld.shared.f32 	%f58, [%r9+960];
	fma.rn.f32 	%f62, %f57, %f58, %f56;
	bar.sync 	0;
	add.s32 	%r42, %r42, 1;
	setp.ne.s32 	%p8, %r42, 0;
	add.s32 	%r41, %r41, %r12;
	add.s32 	%r40, %r40, 16;
	add.s32 	%r39, %r39, 16;
	add.s32 	%r38, %r38, 16;
	@%p8 bra 	$L__BB4_2;
$L__BB4_7:
	setp.ge.s32 	%p9, %r5, %r24;
	setp.ge.s32 	%p10, %r4, %r26;
	or.pred  	%p11, %p9, %p10;
	@%p11 bra 	$L__BB4_9;
	mad.lo.s32 	%r37, %r26, %r5, %r4;
	cvta.to.global.u64 	%rd10, %rd6;
	mul.wide.u32 	%rd11, %r37, 4;
	add.s64 	%rd12, %rd10, %rd11;
	st.global.f32 	[%rd12], %f62;
$L__BB4_9:
	ret;

}


// ===== COMPILED SASS (sm_100) =====

	.target	sm_100

	.elftype	@"ET_EXEC"


//--------------------- .note.nv.tkinfo           --------------------------
	.section	.note.nv.tkinfo,"",@"SHT_NOTE"
	.sectionflags	@"SHF_NOTE_NV_TKINFO"
	.tkinfo
        /*0018*/ 	.word	0x00000002
        /*0030*/ 	.string	""
        /*0030*/ 	.string	"ptxas"
        /*0030*/ 	.string	"Cuda compilation tools, release 13.0, V13.0.88"
        /*0030*/ 	.string	"Build cuda_13.0.r13.0/compiler.36424714_0"
        /*0030*/ 	.string	"-arch sm_100 -m 64 "



//--------------------- .note.nv.cuinfo           --------------------------
	.section	.note.nv.cuinfo,"",@"SHT_NOTE"
	.sectionflags	@"SHF_NOTE_NV_CUINFO"
        /*0018*/ 	.short	0x0002
        /*001a*/ 	.short	0x0064
        /*001c*/ 	.short	0x0082
	.zero		2


//--------------------- .nv.info                  --------------------------
	.section	.nv.info,"",@"SHT_CUDA_INFO"
	.align	4


	//----- nvinfo : EIATTR_REGCOUNT
	.align		4
        /*0000*/ 	.byte	0x04, 0x2f
        /*0002*/ 	.short	(.L_1 - .L_0)
	.align		4
.L_0:
        /*0004*/ 	.word	index@(_Z11naiveMatmulPKfS0_Pfi)
        /*0008*/ 	.word	0x00000020


	//----- nvinfo : EIATTR_FRAME_SIZE
	.align		4
.L_1:
        /*000c*/ 	.byte	0x04, 0x11
        /*000e*/ 	.short	(.L_3 - .L_2)
	.align		4
.L_2:
        /*0010*/ 	.word	index@(_Z11naiveMatmulPKfS0_Pfi)
        /*0014*/ 	.word	0x00000000


	//----- nvinfo : EIATTR_REGCOUNT
	.align		4
.L_3:
        /*0018*/ 	.byte	0x04, 0x2f
        /*001a*/ 	.short	(.L_5 - .L_4)
	.align		4
.L_4:
        /*001c*/ 	.word	index@(_Z16naiveTiledMatmulPKfS0_Pfi)
        /*0020*/ 	.word	0x00000020


	//----- nvinfo : EIATTR_FRAME_SIZE
	.align		4
.L_5:
        /*0024*/ 	.byte	0x04, 0x11
        /*0026*/ 	.short	(.L_7 - .L_6)
	.align		4
.L_6:
        /*0028*/ 	.word	index@(_Z16naiveTiledMatmulPKfS0_Pfi)
        /*002c*/ 	.word	0x00000000


	//----- nvinfo : EIATTR_REGCOUNT
	.align		4
.L_7:
        /*0030*/ 	.byte	0x04, 0x2f
        /*0032*/ 	.short	(.L_9 - .L_8)
	.align		4
.L_8:
        /*0034*/ 	.word	index@(_Z20sharedMemTiledMatmulPKfS0_Pfi)
        /*0038*/ 	.word	0x00000028


	//----- nvinfo : EIATTR_FRAME_SIZE
	.align		4
.L_9:
        /*003c*/ 	.byte	0x04, 0x11
        /*003e*/ 	.short	(.L_11 - .L_10)
	.align		4
.L_10:
        /*0040*/ 	.word	index@(_Z20sharedMemTiledMatmulPKfS0_Pfi)
        /*0044*/ 	.word	0x00000000


	//----- nvinfo : EIATTR_REGCOUNT
	.align		4
.L_11:
        /*0048*/ 	.byte	0x04, 0x2f
        /*004a*/ 	.short	(.L_13 - .L_12)
	.align		4
.L_12:
        /*004c*/ 	.word	index@(_Z31sharedMemTiledMatmulArbDivSizesPKfS0_Pfiii)
        /*0050*/ 	.word	0x00000020


	//----- nvinfo : EIATTR_FRAME_SIZE
	.align		4
.L_13:
        /*0054*/ 	.byte	0x04, 0x11
        /*0056*/ 	.short	(.L_15 - .L_14)
	.align		4
.L_14:
        /*0058*/ 	.word	index@(_Z31sharedMemTiledMatmulArbDivSizesPKfS0_Pfiii)
        /*005c*/ 	.word	0x00000000


	//----- nvinfo : EIATTR_REGCOUNT
	.align		4
.L_15:
        /*0060*/ 	.byte	0x04, 0x2f
        /*0062*/ 	.short	(.L_17 - .L_16)
	.align		4
.L_16:
        /*0064*/ 	.word	index@(_Z28sharedMemTiledMatmulArbSizesPKfS0_Pfiii)
        /*0068*/ 	.word	0x00000020


	//----- nvinfo : EIATTR_FRAME_SIZE
	.align		4
.L_17:
        /*006c*/ 	.byte	0x04, 0x11
        /*006e*/ 	.short	(.L_19 - .L_18)
	.align		4
.L_18:
        /*0070*/ 	.word	index@(_Z28sharedMemTiledMatmulArbSizesPKfS0_Pfiii)
        /*0074*/ 	.word	0x00000000


	//----- nvinfo : EIATTR_MIN_STACK_SIZE
	.align		4
.L_19:
        /*0078*/ 	.byte	0x04, 0x12
        /*007a*/ 	.short	(.L_21 - .L_20)
	.align		4
.L_20:
        /*007c*/ 	.word	index@(_Z28sharedMemTiledMatmulArbSizesPKfS0_Pfiii)
        /*0080*/ 	.word	0x00000000


	//----- nvinfo : EIATTR_MIN_STACK_SIZE
	.align		4
.L_21:
        /*0084*/ 	.byte	0x04, 0x12
        /*0086*/ 	.short	(.L_23 - .L_22)
	.align		4
.L_22:
        /*0088*/ 	.word	index@(_Z31sharedMemTiledMatmulArbDivSizesPKfS0_Pfiii)
        /*008c*/ 	.word	0x00000000


	//----- nvinfo : EIATTR_MIN_STACK_SIZE
	.align		4
.L_23:
        /*0090*/ 	.byte	0x04, 0x12
        /*0092*/ 	.short	(.L_25 - .L_24)
	.align		4
.L_24:
        /*0094*/ 	.word	index@(_Z20sharedMemTiledMatmulPKfS0_Pfi)
        /*0098*/ 	.word	0x00000000


	//----- nvinfo : EIATTR_MIN_STACK_SIZE
	.align		4
.L_25:
        /*009c*/ 	.byte	0x04, 0x12
        /*009e*/ 	.short	(.L_27 - .L_26)
	.align		4
.L_26:
        /*00a0*/ 	.word	index@(_Z16naiveTiledMatmulPKfS0_Pfi)
        /*00a4*/ 	.word	0x00000000


	//----- nvinfo : EIATTR_MIN_STACK_SIZE
	.align		4
.L_27:
        /*00a8*/ 	.byte	0x04, 0x12
        /*00aa*/ 	.short	(.L_29 - .L_28)
	.align		4
.L_28:
        /*00ac*/ 	.word	index@(_Z11naiveMatmulPKfS0_Pfi)
        /*00b0*/ 	.word	0x00000000
.L_29:


//--------------------- .nv.compat                --------------------------
	.section	.nv.compat,"",@"SHT_CUDA_COMPAT_INFO"
	.align	4
        /*0000*/ 	.byte	0x02, 0x09, 0x00, 0x00, 0x02, 0x02, 0x01, 0x00, 0x02, 0x05, 0x05, 0x00, 0x03, 0x07, 0x01, 0x01
        /*0010*/ 	.byte	0x02, 0x03, 0x00, 0x00, 0x02, 0x06, 0x01, 0x00, 0x04, 0x0b, 0x08, 0x00, 0x09, 0x00, 0x00, 0x00
        /*0020*/ 	.byte	0x00, 0x00, 0x00, 0x00


//--------------------- .nv.info._Z28sharedMemTiledMatmulArbSizesPKfS0_Pfiii --------------------------
	.section	.nv.info._Z28sharedMemTiledMatmulArbSizesPKfS0_Pfiii,"",@"SHT_CUDA_INFO"
	.sectionflags	@""
	.align	4


	//----- nvinfo : EIATTR_CUDA_API_VERSION
	.align		4
        /*0000*/ 	.byte	0x04, 0x37
        /*0002*/ 	.short	(.L_31 - .L_30)
.L_30:
        /*0004*/ 	.word	0x00000082


	//----- nvinfo : EIATTR_KPARAM_INFO
	.align		4
.L_31:
        /*0008*/ 	.byte	0x04, 0x17
        /*000a*/ 	.short	(.L_33 - .L_32)
.L_32:
        /*000c*/ 	.word	0x00000000
        /*0010*/ 	.short	0x0005
        /*0012*/ 	.short	0x0020
        /*0014*/ 	.byte	0x00, 0xf0, 0x11, 0x00


	//----- nvinfo : EIATTR_KPARAM_INFO
	.align		4
.L_33:
        /*0018*/ 	.byte	0x04, 0x17
        /*001a*/ 	.short	(.L_35 - .L_34)
.L_34:
        /*001c*/ 	.word	0x00000000
        /*0020*/ 	.short	0x0004
        /*0022*/ 	.short	0x001c
        /*0024*/ 	.byte	0x00, 0xf0, 0x11, 0x00


	//----- nvinfo : EIATTR_KPARAM_INFO
	.align		4
.L_35:
        /*0028*/ 	.byte	0x04, 0x17
        /*002a*/ 	.short	(.L_37 - .L_36)
.L_36:
        /*002c*/ 	.word	0x00000000
        /*0030*/ 	.short	0x0003
        /*0032*/ 	.short	0x0018
        /*0034*/ 	.byte	0x00, 0xf0, 0x11, 0x00


	//----- nvinfo : EIATTR_KPARAM_INFO
	.align		4
.L_37:
        /*0038*/ 	.byte	0x04, 0x17
        /*003a*/ 	.short	(.L_39 - .L_38)
.L_38:
        /*003c*/ 	.word	0x00000000
        /*0040*/ 	.short	0x0002
        /*0042*/ 	.short	0x0010
        /*0044*/ 	.byte	0x00, 0xf5, 0x21, 0x00


	//----- nvinfo : EIATTR_KPARAM_INFO
	.align		4
.L_39:
        /*0048*/ 	.byte	0x04, 0x17
        /*004a*/ 	.short	(.L_41 - .L_40)
.L_40:
        /*004c*/ 	.word	0x00000000
        /*0050*/ 	.short	0x0001
        /*0052*/ 	.short	0x0008
        /*0054*/ 	.byte	0x00, 0xf5, 0x21, 0x00


	//----- nvinfo : EIATTR_KPARAM_INFO
	.align		4
.L_41:
        /*0058*/ 	.byte	0x04, 0x17
        /*005a*/ 	.short	(.L_43 - .L_42)
.L_42:
        /*005c*/ 	.word	0x00000000
        /*0060*/ 	.short	0x0000
        /*0062*/ 	.short	0x0000
        /*0064*/ 	.byte	0x00, 0xf5, 0x21, 0x00


	//----- nvinfo : EIATTR_SPARSE_MMA_MASK
	.align		4
.L_43:
        /*0068*/ 	.byte	0x03, 0x50
        /*006a*/ 	.short	0x0000


	//----- nvinfo : EIATTR_MAXREG_COUNT
	.align		4
        /*006c*/ 	.byte	0x03, 0x1b
        /*006e*/ 	.short	0x00ff


	//----- nvinfo : EIATTR_NUM_BARRIERS
	.align		4
        /*0070*/ 	.byte	0x02, 0x4c
        /*0072*/ 	.byte	0x01
	.zero		1


	//----- nvinfo : EIATTR_MERCURY_ISA_VERSION
	.align		4
        /*0074*/ 	.byte	0x03, 0x5f
        /*0076*/ 	.short	0x0101


	//----- nvinfo : EIATTR_VRC_CTA_INIT_COUNT
	.align		4
        /*0078*/ 	.byte	0x02, 0x4a
	.zero		1
	.zero		1


	//----- nvinfo : EIATTR_EXIT_INSTR_OFFSETS
	.align		4
        /*007c*/ 	.byte	0x04, 0x1c
        /*007e*/ 	.short	(.L_45 - .L_44)


	//   ....[0]....
.L_44:
        /*0080*/ 	.word	0x000005e0


	//   ....[1]....
        /*0084*/ 	.word	0x00000630


	//----- nvinfo : EIATTR_CBANK_PARAM_SIZE
	.align		4
.L_45:
        /*0088*/ 	.byte	0x03, 0x19
        /*008a*/ 	.short	0x0024


	//----- nvinfo : EIATTR_PARAM_CBANK
	.align		4
        /*008c*/ 	.byte	0x04, 0x0a
        /*008e*/ 	.short	(.L_47 - .L_46)
	.align		4
.L_46:
        /*0090*/ 	.word	index@(.nv.constant0._Z28sharedMemTiledMatmulArbSizesPKfS0_Pfiii)
        /*0094*/ 	.short	0x0380
        /*0096*/ 	.short	0x0024


	//----- nvinfo : EIATTR_SW_WAR
	.align		4
.L_47:
        /*0098*/ 	.byte	0x04, 0x36
        /*009a*/ 	.short	(.L_49 - .L_48)
.L_48:
        /*009c*/ 	.word	0x00000008
.L_49:


//--------------------- .nv.info._Z31sharedMemTiledMatmulArbDivSizesPKfS0_Pfiii --------------------------
	.section	.nv.info._Z31sharedMemTiledMatmulArbDivSizesPKfS0_Pfiii,"",@"SHT_CUDA_INFO"
	.sectionflags	@""
	.align	4


	//----- nvinfo : EIATTR_CUDA_API_VERSION
	.align		4
        /*0000*/ 	.byte	0x04, 0x37
        /*0002*/ 	.short	(.L_51 - .L_50)
.L_50:
        /*0004*/ 	.word	0x00000082


	//----- nvinfo : EIATTR_KPARAM_INFO
	.align		4
.L_51:
        /*0008*/ 	.byte	0x04, 0x17
        /*000a*/ 	.short	(.L_53 - .L_52)
.L_52:
        /*000c*/ 	.word	0x00000000
        /*0010*/ 	.short	0x0005
        /*0012*/ 	.short	0x0020
        /*0014*/ 	.byte	0x00, 0xf0, 0x11, 0x00


	//----- nvinfo : EIATTR_KPARAM_INFO
	.align		4
.L_53:
        /*0018*/ 	.byte	0x04, 0x17
        /*001a*/ 	.short	(.L_55 - .L_54)
.L_54:
        /*001c*/ 	.word	0x00000000
        /*0020*/ 	.short	0x0004
        /*0022*/ 	.short	0x001c
        /*0024*/ 	.byte	0x00, 0xf0, 0x11, 0x00


	//----- nvinfo : EIATTR_KPARAM_INFO
	.align		4
.L_55:
        /*0028*/ 	.byte	0x04, 0x17
        /*002a*/ 	.short	(.L_57 - .L_56)
.L_56:
        /*002c*/ 	.word	0x00000000
        /*0030*/ 	.short	0x0003
        /*0032*/ 	.short	0x0018
        /*0034*/ 	.byte	0x00, 0xf0, 0x11, 0x00


	//----- nvinfo : EIATTR_KPARAM_INFO
	.align		4
.L_57:
        /*0038*/ 	.byte	0x04, 0x17
        /*003a*/ 	.short	(.L_59 - .L_58)
.L_58:
        /*003c*/ 	.word	0x00000000
        /*0040*/ 	.short	0x0002
        /*0042*/ 	.short	0x0010
        /*0044*/ 	.byte	0x00, 0xf5, 0x21, 0x00


	//----- nvinfo : EIATTR_KPARAM_INFO
	.align		4
.L_59:
        /*0048*/ 	.byte	0x04, 0x17
        /*004a*/ 	.short	(.L_61 - .L_60)
.L_60:
        /*004c*/ 	.word	0x00000000
        /*0050*/ 	.short	0x0001
        /*0052*/ 	.short	0x0008
        /*0054*/ 	.byte	0x00, 0xf5, 0x21, 0x00


	//----- nvinfo : EIATTR_KPARAM_INFO
	.align		4
.L_61:
        /*0058*/ 	.byte	0x04, 0x17
        /*005a*/ 	.short	(.L_63 - .L_62)
.L_62:
        /*005c*/ 	.word	0x00000000
        /*0060*/ 	.short	0x0000
        /*0062*/ 	.short	0x0000
        /*0064*/ 	.byte	0x00, 0xf5, 0x21, 0x00


	//----- nvinfo : EIATTR_SPARSE_MMA_MASK
	.align		4
.L_63:
        /*0068*/ 	.byte	0x03, 0x50
        /*006a*/ 	.short	0x0000


	//----- nvinfo : EIATTR_MAXREG_COUNT
	.align		4
        /*006c*/ 	.byte	0x03, 0x1b
        /*006e*/ 	.short	0x00ff


	//----- nvinfo : EIATTR_NUM_BARRIERS
	.align		4
        /*0070*/ 	.byte	0x02, 0x4c
        /*0072*/ 	.byte	0x01
	.zero		1


	//----- nvinfo : EIATTR_MERCURY_ISA_VERSION
	.align		4
        /*0074*/ 	.byte	0x03, 0x5f
        /*0076*/ 	.short	0x0101


	//----- nvinfo : EIATTR_VRC_CTA_INIT_COUNT
	.align		4
        /*0078*/ 	.byte	0x02, 0x4a
	.zero		1
	.zero		1


	//----- nvinfo : EIATTR_EXIT_INSTR_OFFSETS
	.align		4
        /*007c*/ 	.byte	0x04, 0x1c
        /*007e*/ 	.short	(.L_65 - .L_64)


	//   ....[0]....
.L_64:
        /*0080*/ 	.word	0x000018e0


	//----- nvinfo : EIATTR_CBANK_PARAM_SIZE
	.align		4
.L_65:
        /*0084*/ 	.byte	0x03, 0x19
        /*0086*/ 	.short	0x0024


	//----- nvinfo : EIATTR_PARAM_CBANK
	.align		4
        /*0088*/ 	.byte	0x04, 0x0a
        /*008a*/ 	.short	(.L_67 - .L_66)
	.align		4
.L_66:
        /*008c*/ 	.word	index@(.nv.constant0._Z31sharedMemTiledMatmulArbDivSizesPKfS0_Pfiii)
        /*0090*/ 	.short	0x0380
        /*0092*/ 	.short	0x0024


	//----- nvinfo : EIATTR_SW_WAR
	.align		4
.L_67:
        /*0094*/ 	.byte	0x04, 0x36
        /*0096*/ 	.short	(.L_69 - .L_68)
.L_68:
        /*0098*/ 	.word	0x00000008
.L_69:


//--------------------- .nv.info._Z20sharedMemTiledMatmulPKfS0_Pfi --------------------------
	.section	.nv.info._Z20sharedMemTiledMatmulPKfS0_Pfi,"",@"SHT_CUDA_INFO"
	.sectionflags	@""
	.align	4


	//----- nvinfo : EIATTR_CUDA_API_VERSION
	.align		4
        /*0000*/ 	.byte	0x04, 0x37
        /*0002*/ 	.short	(.L_71 - .L_70)
.L_70:
        /*0004*/ 	.word	0x00000082


	//----- nvinfo : EIATTR_KPARAM_INFO
	.align		4
.L_71:
        /*0008*/ 	.byte	0x04, 0x17
        /*000a*/ 	.short	(.L_73 - .L_72)
.L_72:
        /*000c*/ 	.word	0x00000000
        /*0010*/ 	.short	0x0003
        /*0012*/ 	.short	0x0018
        /*0014*/ 	.byte	0x00, 0xf0, 0x11, 0x00


	//----- nvinfo : EIATTR_KPARAM_INFO
	.align		4
.L_73:
        /*0018*/ 	.byte	0x04, 0x17
        /*001a*/ 	.short	(.L_75 - .L_74)
.L_74:
        /*001c*/ 	.word	0x00000000
        /*0020*/ 	.short	0x0002
        /*0022*/ 	.short	0x0010
        /*0024*/ 	.byte	0x00, 0xf5, 0x21, 0x00


	//----- nvinfo : EIATTR_KPARAM_INFO
	.align		4
.L_75:
        /*0028*/ 	.byte	0x04, 0x17
        /*002a*/ 	.short	(.L_77 - .L_76)
.L_76:
        /*002c*/ 	.word	0x00000000
        /*0030*/ 	.short	0x0001
        /*0032*/ 	.short	0x0008
        /*0034*/ 	.byte	0x00, 0xf5, 0x21, 0x00


	//----- nvinfo : EIATTR_KPARAM_INFO
	.align		4
.L_77:
        /*0038*/ 	.byte	0x04, 0x17
        /*003a*/ 	.short	(.L_79 - .L_78)
.L_78:
        /*003c*/ 	.word	0x00000000
        /*0040*/ 	.short	0x0000
        /*0042*/ 	.short	0x0000
        /*0044*/ 	.byte	0x00, 0xf5, 0x21, 0x00


	//----- nvinfo : EIATTR_SPARSE_MMA_MASK
	.align		4
.L_79:
        /*0048*/ 	.byte	0x03, 0x50
        /*004a*/ 	.short	0x0000


	//----- nvinfo : EIATTR_MAXREG_COUNT
	.align		4
        /*004c*/ 	.byte	0x03, 0x1b
        /*004e*/ 	.short	0x00ff


	//----- nvinfo : EIATTR_NUM_BARRIERS
	.align		4
        /*0050*/ 	.byte	0x02, 0x4c
        /*0052*/ 	.byte	0x01
	.zero		1


	//----- nvinfo : EIATTR_MERCURY_ISA_VERSION
	.align		4
        /*0054*/ 	.byte	0x03, 0x5f
        /*0056*/ 	.short	0x0101


	//----- nvinfo : EIATTR_VRC_CTA_INIT_COUNT
	.align		4
        /*0058*/ 	.byte	0x02, 0x4a
	.zero		1
	.zero		1


	//----- nvinfo : EIATTR_EXIT_INSTR_OFFSETS
	.align		4
        /*005c*/ 	.byte	0x04, 0x1c
        /*005e*/ 	.short	(.L_81 - .L_80)


	//   ....[0]....
.L_80:
        /*0060*/ 	.word	0x00001880


	//----- nvinfo : EIATTR_CBANK_PARAM_SIZE
	.align		4
.L_81:
        /*0064*/ 	.byte	0x03, 0x19
        /*0066*/ 	.short	0x001c


	//----- nvinfo : EIATTR_PARAM_CBANK
	.align		4
        /*0068*/ 	.byte	0x04, 0x0a
        /*006a*/ 	.short	(.L_83 - .L_82)
	.align		4
.L_82:
        /*006c*/ 	.word	index@(.nv.constant0._Z20sharedMemTiledMatmulPKfS0_Pfi)
        /*0070*/ 	.short	0x0380
        /*0072*/ 	.short	0x001c


	//----- nvinfo : EIATTR_SW_WAR
	.align		4
.L_83:
        /*0074*/ 	.byte	0x04, 0x36
        /*0076*/ 	.short	(.L_85 - .L_84)
.L_84:
        /*0078*/ 	.word	0x00000008
.L_85:


//--------------------- .nv.info._Z16naiveTiledMatmulPKfS0_Pfi --------------------------
	.section	.nv.info._Z16naiveTiledMatmulPKfS0_Pfi,"",@"SHT_CUDA_INFO"
	.sectionflags	@""
	.align	4


	//----- nvinfo : EIATTR_CUDA_API_VERSION
	.align		4
        /*0000*/ 	.byte	0x04, 0x37
        /*0002*/ 	.short	(.L_87 - .L_86)
.L_86:
        /*0004*/ 	.word	0x00000082


	//----- nvinfo : EIATTR_KPARAM_INFO
	.align		4
.L_87:
        /*0008*/ 	.byte	0x04, 0x17
        /*000a*/ 	.short	(.L_89 - .L_88)
.L_88:
        /*000c*/ 	.word	0x00000000
        /*0010*/ 	.short	0x0003
        /*0012*/ 	.short	0x0018
        /*0014*/ 	.byte	0x00, 0xf0, 0x11, 0x00


	//----- nvinfo : EIATTR_KPARAM_INFO
	.align		4
.L_89:
        /*0018*/ 	.byte	0x04, 0x17
        /*001a*/ 	.short	(.L_91 - .L_90)
.L_90:
        /*001c*/ 	.word	0x00000000
        /*0020*/ 	.short	0x0002
        /*0022*/ 	.short	0x0010
        /*0024*/ 	.byte	0x00, 0xf5, 0x21, 0x00


	//----- nvinfo : EIATTR_KPARAM_INFO
	.align		4
.L_91:
        /*0028*/ 	.byte	0x04, 0x17
        /*002a*/ 	.short	(.L_93 - .L_92)
.L_92:
        /*002c*/ 	.word	0x00000000
        /*0030*/ 	.short	0x0001
        /*0032*/ 	.short	0x0008
        /*0034*/ 	.byte	0x00, 0xf5, 0x21, 0x00


	//----- nvinfo : EIATTR_KPARAM_INFO
	.align		4
.L_93:
        /*0038*/ 	.byte	0x04, 0x17
        /*003a*/ 	.short	(.L_95 - .L_94)
.L_94:
        /*003c*/ 	.word	0x00000000
        /*0040*/ 	.short	0x0000
        /*0042*/ 	.short	0x0000
        /*0044*/ 	.byte	0x00, 0xf5, 0x21, 0x00


	//----- nvinfo : EIATTR_SPARSE_MMA_MASK
	.align		4
.L_95:
        /*0048*/ 	.byte	0x03, 0x50
        /*004a*/ 	.short	0x0000


	//----- nvinfo : EIATTR_MAXREG_COUNT
	.align		4
        /*004c*/ 	.byte	0x03, 0x1b
        /*004e*/ 	.short	0x00ff


	//----- nvinfo : EIATTR_MERCURY_ISA_VERSION
	.align		4
        /*0050*/ 	.byte	0x03, 0x5f
        /*0052*/ 	.short	0x0101


	//----- nvinfo : EIATTR_VRC_CTA_INIT_COUNT
	.align		4
        /*0054*/ 	.byte	0x02, 0x4a
	.zero		1
	.zero		1


	//----- nvinfo : EIATTR_EXIT_INSTR_OFFSETS
	.align		4
        /*0058*/ 	.byte	0x04, 0x1c
        /*005a*/ 	.short	(.L_97 - .L_96)


	//   ....[0]....
.L_96:
        /*005c*/ 	.word	0x00000a30


	//   ....[1]....
        /*0060*/ 	.word	0x00001220


	//----- nvinfo : EIATTR_CBANK_PARAM_SIZE
	.align		4
.L_97:
        /*0064*/ 	.byte	0x03, 0x19
        /*0066*/ 	.short	0x001c


	//----- nvinfo : EIATTR_PARAM_CBANK
	.align		4
        /*0068*/ 	.byte	0x04, 0x0a
        /*006a*/ 	.short	(.L_99 - .L_98)
	.align		4
.L_98:
        /*006c*/ 	.word	index@(.nv.constant0._Z16naiveTiledMatmulPKfS0_Pfi)
        /*0070*/ 	.short	0x0380
        /*0072*/ 	.short	0x001c


	//----- nvinfo : EIATTR_SW_WAR
	.align		4
.L_99:
        /*0074*/ 	.byte	0x04, 0x36
        /*0076*/ 	.short	(.L_101 - .L_100)
.L_100:
        /*0078*/ 	.word	0x00000008
.L_101:


//--------------------- .nv.info._Z11naiveMatmulPKfS0_Pfi --------------------------
	.section	.nv.info._Z11naiveMatmulPKfS0_Pfi,"",@"SHT_CUDA_INFO"
	.sectionflags	@""
	.align	4


	//----- nvinfo : EIATTR_CUDA_API_VERSION
	.align		4
        /*0000*/ 	.byte	0x04, 0x37
        /*0002*/ 	.short	(.L_103 - .L_102)
.L_102:
        /*0004*/ 	.word	0x00000082


	//----- nvinfo : EIATTR_KPARAM_INFO
	.align		4
.L_103:
        /*0008*/ 	.byte	0x04, 0x17
        /*000a*/ 	.short	(.L_105 - .L_104)
.L_104:
        /*000c*/ 	.word	0x00000000
        /*0010*/ 	.short	0x0003
        /*0012*/ 	.short	0x0018
        /*0014*/ 	.byte	0x00, 0xf0, 0x11, 0x00


	//----- nvinfo : EIATTR_KPARAM_INFO
	.align		4
.L_105:
        /*0018*/ 	.byte	0x04, 0x17
        /*001a*/ 	.short	(.L_107 - .L_106)
.L_106:
        /*001c*/ 	.word	0x00000000
        /*0020*/ 	.short	0x0002
        /*0022*/ 	.short	0x0010
        /*0024*/ 	.byte	0x00, 0xf5, 0x21, 0x00


	//----- nvinfo : EIATTR_KPARAM_INFO
	.align		4
.L_107:
        /*0028*/ 	.byte	0x04, 0x17
        /*002a*/ 	.short	(.L_109 - .L_108)
.L_108:
        /*002c*/ 	.word	0x00000000
        /*0030*/ 	.short	0x0001
        /*0032*/ 	.short	0x0008
        /*0034*/ 	.byte	0x00, 0xf5, 0x21, 0x00


	//----- nvinfo : EIATTR_KPARAM_INFO
	.align		4
.L_109:
        /*0038*/ 	.byte	0x04, 0x17
        /*003a*/ 	.short	(.L_111 - .L_110)
.L_110:
        /*003c*/ 	.word	0x00000000
        /*0040*/ 	.short	0x0000
        /*0042*/ 	.short	0x0000
        /*0044*/ 	.byte	0x00, 0xf5, 0x21, 0x00


	//----- nvinfo : EIATTR_SPARSE_MMA_MASK
	.align		4
.L_111:
        /*0048*/ 	.byte	0x03, 0x50
        /*004a*/ 	.short	0x0000


	//----- nvinfo : EIATTR_MAXREG_COUNT
	.align		4
        /*004c*/ 	.byte	0x03, 0x1b
        /*004e*/ 	.short	0x00ff


	//----- nvinfo : EIATTR_MERCURY_ISA_VERSION
	.align		4
        /*0050*/ 	.byte	0x03, 0x5f
        /*0052*/ 	.short	0x0101


	//----- nvinfo : EIATTR_VRC_CTA_INIT_COUNT
	.align		4
        /*0054*/ 	.byte	0x02, 0x4a
	.zero		1
	.zero		1


	//----- nvinfo : EIATTR_EXIT_INSTR_OFFSETS
	.align		4
        /*0058*/ 	.byte	0x04, 0x1c
        /*005a*/ 	.short	(.L_113 - .L_112)


	//   ....[0]....
.L_112:
        /*005c*/ 	.word	0x000008f0


	//----- nvinfo : EIATTR_CBANK_PARAM_SIZE
	.align		4
.L_113:
        /*0060*/ 	.byte	0x03, 0x19
        /*0062*/ 	.short	0x001c


	//----- nvinfo : EIATTR_PARAM_CBANK
	.align		4
        /*0064*/ 	.byte	0x04, 0x0a
        /*0066*/ 	.short	(.L_115 - .L_114)
	.align		4
.L_114:
        /*0068*/ 	.word	index@(.nv.constant0._Z11naiveMatmulPKfS0_Pfi)
        /*006c*/ 	.short	0x0380
        /*006e*/ 	.short	0x001c


	//----- nvinfo : EIATTR_SW_WAR
	.align		4
.L_115:
        /*0070*/ 	.byte	0x04, 0x36
        /*0072*/ 	.short	(.L_117 - .L_116)
.L_116:
        /*0074*/ 	.word	0x00000008
.L_117:


//--------------------- .nv.callgraph             --------------------------
	.section	.nv.callgraph,"",@"SHT_CUDA_CALLGRAPH"
	.align	4
	.sectionentsize	8
	.align		4
        /*0000*/ 	.word	0x00000000
	.align		4
        /*0004*/ 	.word	0xffffffff
	.align		4
        /*0008*/ 	.word	0x00000000
	.align		4
        /*000c*/ 	.word	0xfffffffe
	.align		4
        /*0010*/ 	.word	0x00000000
	.align		4
        /*0014*/ 	.word	0xfffffffd
	.align		4
        /*0018*/ 	.word	0x00000000
	.align		4
        /*001c*/ 	.word	0xfffffffc


//--------------------- .text._Z28sharedMemTiledMatmulArbSizesPKfS0_Pfiii --------------------------
	.section	.text._Z28sharedMemTiledMatmulArbSizesPKfS0_Pfiii,"ax",@progbits
	.align	128
        .global         _Z28sharedMemTiledMatmulArbSizesPKfS0_Pfiii
        .type           _Z28sharedMemTiledMatmulArbSizesPKfS0_Pfiii,@function
        .size           _Z28sharedMemTiledMatmulArbSizesPKfS0_Pfiii,(.L_x_27 - _Z28sharedMemTiledMatmulArbSizesPKfS0_Pfiii)
        .other          _Z28sharedMemTiledMatmulArbSizesPKfS0_Pfiii,@"STO_CUDA_ENTRY STV_DEFAULT"
_Z28sharedMemTiledMatmulArbSizesPKfS0_Pfiii:
.text._Z28sharedMemTiledMatmulArbSizesPKfS0_Pfiii:
[----:B------:R-:W-:Y:S01]  /*0000*/  LDC R1, c[0x0][0x37c] ;  /* 0x0000df00ff017b82 */ /* 0x000fe20000000800 */
[----:B------:R-:W0:Y:S01]  /*0010*/  S2R R0, SR_CTAID.Y ;  /* 0x0000000000007919 */ /* 0x000e220000002600 */
[----:B------:R-:W1:Y:S01]  /*0020*/  LDCU UR10, c[0x0][0x39c] ;  /* 0x00007380ff0a77ac */ /* 0x000e620008000800 */
[----:B------:R-:W-:Y:S01]  /*0030*/  HFMA2 R23, -RZ, RZ, 0, 0 ;  /* 0x00000000ff177431 */ /* 0x000fe200000001ff */
[----:B------:R-:W0:Y:S01]  /*0040*/  S2R R12, SR_TID.Y ;  /* 0x00000000000c7919 */ /* 0x000e220000002200 */
[----:B------:R-:W2:Y:S01]  /*0050*/  LDCU UR14, c[0x0][0x3a0] ;  /* 0x00007400ff0e77ac */ /* 0x000ea20008000800 */
[----:B------:R-:W3:Y:S01]  /*0060*/  S2R R5, SR_CTAID.X ;  /* 0x0000000000057919 */ /* 0x000ee20000002500 */
[----:B------:R-:W4:Y:S01]  /*0070*/  LDCU.64 UR8, c[0x0][0x358] ;  /* 0x00006b00ff0877ac */ /* 0x000f220008000a00 */
[----:B------:R-:W3:Y:S01]  /*0080*/  S2R R21, SR_TID.X ;  /* 0x0000000000157919 */ /* 0x000ee20000002100 */
[----:B-1----:R-:W-:Y:S01]  /*0090*/  UISETP.GE.AND UP0, UPT, UR10, 0x1, UPT ;  /* 0x000000010a00788c */ /* 0x002fe2000bf06270 */
[----:B0-----:R-:W-:-:S02]  /*00a0*/  LEA R0, R0, R12, 0x4 ;  /* 0x0000000c00007211 */ /* 0x001fc400078e20ff */
[----:B---3--:R-:W-:-:S06]  /*00b0*/  LEA R15, R5, R21, 0x4 ;  /* 0x00000015050f7211 */ /* 0x008fcc00078e20ff */
[----:B--2-4-:R-:W-:Y:S05]  /*00c0*/  BRA.U !UP0, `(.L_x_0) ;  /* 0x0000000508387547 */ /* 0x014fea000b800000 */
[----:B------:R-:W0:Y:S01]  /*00d0*/  S2UR UR7, SR_CgaCtaId ;  /* 0x00000000000779c3 */ /* 0x000e220000008800 */
[----:B------:R-:W1:Y:S01]  /*00e0*/  LDCU UR11, c[0x0][0x3a0] ;  /* 0x00007400ff0b77ac */ /* 0x000e620008000800 */
[----:B------:R-:W-:Y:S01]  /*00f0*/  MOV R23, RZ ;  /* 0x000000ff00177202 */ /* 0x000fe20000000f00 */
[----:B------:R-:W-:Y:S01]  /*0100*/  IMAD R13, R0, UR10, R21 ;  /* 0x0000000a000d7c24 */ /* 0x000fe2000f8e0215 */
[----:B------:R-:W-:Y:S01]  /*0110*/  UMOV UR5, 0x400 ;  /* 0x0000040000057882 */ /* 0x000fe20000000000 */
[----:B------:R-:W-:-:S03]  /*0120*/  UIADD3 UR4, UPT, UPT, UR10, 0xf, URZ ;  /* 0x0000000f0a047890 */ /* 0x000fc6000fffe0ff */
[----:B------:R-:W2:Y:S01]  /*0130*/  LDC R16, c[0x0][0x3a0] ;  /* 0x0000e800ff107b82 */ /* 0x000ea20000000800 */
[----:B------:R-:W-:Y:S02]  /*0140*/  UIADD3 UR6, UPT, UPT, UR5, 0x400, URZ ;  /* 0x0000040005067890 */ /* 0x000fe4000fffe0ff */
[----:B------:R-:W-:Y:S01]  /*0150*/  USHF.R.U32.HI UR4, URZ, 0x4, UR4 ;  /* 0x00000004ff047899 */ /* 0x000fe20008011604 */
[----:B------:R-:W3:Y:S04]  /*0160*/  LDCU.64 UR12, c[0x0][0x398] ;  /* 0x00007300ff0c77ac */ /* 0x000ee80008000a00 */
[----:B------:R-:W4:Y:S01]  /*0170*/  LDC.64 R2, c[0x0][0x380] ;  /* 0x0000e000ff027b82 */ /* 0x000f220000000a00 */
[----:B------:R-:W-:Y:S01]  /*0180*/  UIADD3 UR4, UPT, UPT, -UR4, URZ, URZ ;  /* 0x000000ff04047290 */ /* 0x000fe2000fffe1ff */
[----:B-1----:R-:W-:Y:S01]  /*0190*/  IMAD R14, R12, UR11, R21 ;  /* 0x0000000b0c0e7c24 */ /* 0x002fe2000f8e0215 */
[----:B0-----:R-:W-:-:S04]  /*01a0*/  ULEA UR5, UR7, UR5, 0x18 ;  /* 0x0000000507057291 */ /* 0x001fc8000f8ec0ff */
[----:B------:R-:W-:Y:S01]  /*01b0*/  LEA R14, R5, R14, 0x4 ;  /* 0x0000000e050e7211 */ /* 0x000fe200078e20ff */
[----:B------:R-:W-:Y:S01]  /*01c0*/  ULEA UR6, UR7, UR6, 0x18 ;  /* 0x0000000607067291 */ /* 0x000fe2000f8ec0ff */
[----:B------:R-:W-:-:S05]  /*01d0*/  LEA R18, R12, UR5, 0x6 ;  /* 0x000000050c127c11 */ /* 0x000fca000f8e30ff */
[C---:B------:R-:W-:Y:S02]  /*01e0*/  LEA R19, R21.reuse, UR6, 0x2 ;  /* 0x0000000615137c11 */ /* 0x040fe4000f8e10ff */
[----:B------:R-:W-:Y:S02]  /*01f0*/  LEA R20, R21, R18, 0x2 ;  /* 0x0000001215147211 */ /* 0x000fe400078e10ff */
[----:B---3--:R-:W-:-:S07]  /*0200*/  LEA R17, R12, R19, 0x6 ;  /* 0x000000130c117211 */ /* 0x008fce00078e30ff */
.L_x_1:
[----:B--2---:R-:W-:Y:S01]  /*0210*/  ISETP.GE.AND P0, PT, R15, R16, PT ;  /* 0x000000100f00720c */ /* 0x004fe20003f06270 */
[----:B------:R-:W-:Y:S01]  /*0220*/  HFMA2 R22, -RZ, RZ, 0, 0 ;  /* 0x00000000ff167431 */ /* 0x000fe200000001ff */
[----:B------:R-:W-:Y:S01]  /*0230*/  ISETP.GE.AND P1, PT, R21, UR13, PT ;  /* 0x0000000d15007c0c */ /* 0x000fe2000bf26270 */
[----:B----4-:R-:W-:Y:S01]  /*0240*/  IMAD.WIDE R4, R13, 0x4, R2 ;  /* 0x000000040d047825 */ /* 0x010fe200078e0202 */
[----:B------:R-:W-:Y:S02]  /*0250*/  ISETP.GE.OR P0, PT, R12, UR13, P0 ;  /* 0x0000000d0c007c0c */ /* 0x000fe40008706670 */
[----:B------:R-:W-:Y:S02]  /*0260*/  ISETP.GE.OR P1, PT, R0, UR12, P1 ;  /* 0x0000000c00007c0c */ /* 0x000fe40008f26670 */
[----:B------:R-:W-:-:S09]  /*0270*/  MOV R27, RZ ;  /* 0x000000ff001b7202 */ /* 0x000fd20000000f00 */
[----:B------:R-:W0:Y:S02]  /*0280*/  @!P0 LDC.64 R6, c[0x0][0x388] ;  /* 0x0000e200ff068b82 */ /* 0x000e240000000a00 */
[----:B------:R-:W2:Y:S01]  /*0290*/  @!P1 LDG.E R27, desc[UR8][R4.64] ;  /* 0x00000008041b9981 */ /* 0x000ea2000c1e1900 */
[----:B0-----:R-:W-:-:S05]  /*02a0*/  @!P0 IMAD.WIDE R6, R14, 0x4, R6 ;  /* 0x000000040e068825 */ /* 0x001fca00078e0206 */
[----:B------:R-:W3:Y:S01]  /*02b0*/  @!P0 LDG.E R22, desc[UR8][R6.64] ;  /* 0x0000000806168981 */ /* 0x000ee2000c1e1900 */
[----:B------:R-:W-:-:S04]  /*02c0*/  UIADD3 UR4, UPT, UPT, UR4, 0x1, URZ ;  /* 0x0000000104047890 */ /* 0x000fc8000fffe0ff */
[----:B------:R-:W-:Y:S01]  /*02d0*/  UISETP.NE.AND UP0, UPT, UR4, URZ, UPT ;  /* 0x000000ff0400728c */ /* 0x000fe2000bf05270 */
[----:B------:R-:W-:Y:S02]  /*02e0*/  IADD3 R13, PT, PT, R13, 0x10, RZ ;  /* 0x000000100d0d7810 */ /* 0x000fe40007ffe0ff */
[----:B------:R-:W-:Y:S02]  /*02f0*/  IADD3 R21, PT, PT, R21, 0x10, RZ ;  /* 0x0000001015157810 */ /* 0x000fe40007ffe0ff */
[----:B------:R-:W-:Y:S02]  /*0300*/  IADD3 R12, PT, PT, R12, 0x10, RZ ;  /* 0x000000100c0c7810 */ /* 0x000fe40007ffe0ff */
[----:B------:R-:W-:Y:S01]  /*0310*/  LEA R14, R16, R14, 0x4 ;  /* 0x0000000e100e7211 */ /* 0x000fe200078e20ff */
[----:B--2---:R-:W-:Y:S04]  /*0320*/  STS [R20], R27 ;  /* 0x0000001b14007388 */ /* 0x004fe80000000800 */
[----:B---3--:R-:W-:Y:S01]  /*0330*/  STS [R17], R22 ;  /* 0x0000001611007388 */ /* 0x008fe20000000800 */
[----:B------:R-:W-:Y:S06]  /*0340*/  BAR.SYNC.DEFER_BLOCKING 0x0 ;  /* 0x0000000000007b1d */ /* 0x000fec0000010000 */
[----:B------:R-:W-:Y:S04]  /*0350*/  LDS R26, [R19] ;  /* 0x00000000131a7984 */ /* 0x000fe80000000800 */
[----:B------:R-:W0:Y:S04]  /*0360*/  LDS.128 R8, [R18] ;  /* 0x0000000012087984 */ /* 0x000e280000000c00 */
[----:B------:R-:W1:Y:S04]  /*0370*/  LDS R29, [R19+0x40] ;  /* 0x00004000131d7984 */ /* 0x000e680000000800 */
[----:B------:R-:W2:Y:S04]  /*0380*/  LDS R25, [R19+0x80] ;  /* 0x0000800013197984 */ /* 0x000ea80000000800 */
[----:B------:R-:W3:Y:S04]  /*0390*/  LDS R24, [R19+0xc0] ;  /* 0x0000c00013187984 */ /* 0x000ee80000000800 */
[----:B------:R-:W-:Y:S04]  /*03a0*/  LDS.128 R4, [R18+0x10] ;  /* 0x0000100012047984 */ /* 0x000fe80000000c00 */
[----:B------:R-:W-:Y:S04]  /*03b0*/  LDS R22, [R19+0x140] ;  /* 0x0001400013167984 */ /* 0x000fe80000000800 */
[----:B------:R-:W-:Y:S01]  /*03c0*/  LDS R27, [R19+0x200] ;  /* 0x00020000131b7984 */ /* 0x000fe20000000800 */
[----:B0-----:R-:W-:-:S03]  /*03d0*/  FFMA R8, R8, R26, R23 ;  /* 0x0000001a08087223 */ /* 0x001fc60000000017 */
[----:B------:R-:W0:Y:S01]  /*03e0*/  LDS R23, [R19+0x100] ;  /* 0x0001000013177984 */ /* 0x000e220000000800 */
[----:B-1----:R-:W-:-:S03]  /*03f0*/  FFMA R8, R29, R9, R8 ;  /* 0x000000091d087223 */ /* 0x002fc60000000008 */
[----:B------:R-:W-:Y:S01]  /*0400*/  LDS R26, [R19+0x1c0] ;  /* 0x0001c000131a7984 */ /* 0x000fe20000000800 */
[----:B--2---:R-:W-:-:S03]  /*0410*/  FFMA R9, R25, R10, R8 ;  /* 0x0000000a19097223 */ /* 0x004fc60000000008 */
[----:B------:R-:W1:Y:S01]  /*0420*/  LDS R25, [R19+0x180] ;  /* 0x0001800013197984 */ /* 0x000e620000000800 */
[----:B---3--:R-:W-:-:S03]  /*0430*/  FFMA R9, R24, R11, R9 ;  /* 0x0000000b18097223 */ /* 0x008fc60000000009 */
[----:B------:R-:W-:Y:S01]  /*0440*/  LDS R24, [R19+0x240] ;  /* 0x0002400013187984 */ /* 0x000fe20000000800 */
[----:B0-----:R-:W-:-:S03]  /*0450*/  FFMA R23, R4, R23, R9 ;  /* 0x0000001704177223 */ /* 0x001fc60000000009 */
[----:B------:R-:W0:Y:S01]  /*0460*/  LDS.128 R8, [R18+0x20] ;  /* 0x0000200012087984 */ /* 0x000e220000000c00 */
[----:B------:R-:W-:-:S03]  /*0470*/  FFMA R22, R22, R5, R23 ;  /* 0x0000000516167223 */ /* 0x000fc60000000017 */
[----:B------:R-:W2:Y:S01]  /*0480*/  LDS R23, [R19+0x280] ;  /* 0x0002800013177984 */ /* 0x000ea20000000800 */
[----:B-1----:R-:W-:-:S03]  /*0490*/  FFMA R25, R25, R6, R22 ;  /* 0x0000000619197223 */ /* 0x002fc60000000016 */
[----:B------:R-:W1:Y:S01]  /*04a0*/  LDS R22, [R19+0x2c0] ;  /* 0x0002c00013167984 */ /* 0x000e620000000800 */
[----:B------:R-:W-:-:S03]  /*04b0*/  FFMA R7, R26, R7, R25 ;  /* 0x000000071a077223 */ /* 0x000fc60000000019 */
[----:B------:R-:W-:Y:S01]  /*04c0*/  LDS R25, [R19+0x300] ;  /* 0x0003000013197984 */ /* 0x000fe20000000800 */
[----:B0-----:R-:W-:-:S03]  /*04d0*/  FFMA R27, R8, R27, R7 ;  /* 0x0000001b081b7223 */ /* 0x001fc60000000007 */
[----:B------:R-:W0:Y:S01]  /*04e0*/  LDS.128 R4, [R18+0x30] ;  /* 0x0000300012047984 */ /* 0x000e220000000c00 */
[----:B------:R-:W-:-:S03]  /*04f0*/  FFMA R24, R24, R9, R27 ;  /* 0x0000000918187223 */ /* 0x000fc6000000001b */
[----:B------:R-:W3:Y:S04]  /*0500*/  LDS R27, [R19+0x340] ;  /* 0x00034000131b7984 */ /* 0x000ee80000000800 */
[----:B------:R-:W4:Y:S04]  /*0510*/  LDS R9, [R19+0x380] ;  /* 0x0003800013097984 */ /* 0x000f280000000800 */
[----:B------:R-:W5:Y:S01]  /*0520*/  LDS R8, [R19+0x3c0] ;  /* 0x0003c00013087984 */ /* 0x000f620000000800 */
[----:B--2---:R-:W-:-:S04]  /*0530*/  FFMA R23, R23, R10, R24 ;  /* 0x0000000a17177223 */ /* 0x004fc80000000018 */
[----:B-1----:R-:W-:-:S04]  /*0540*/  FFMA R11, R22, R11, R23 ;  /* 0x0000000b160b7223 */ /* 0x002fc80000000017 */
[----:B0-----:R-:W-:-:S04]  /*0550*/  FFMA R4, R4, R25, R11 ;  /* 0x0000001904047223 */ /* 0x001fc8000000000b */
[----:B---3--:R-:W-:-:S04]  /*0560*/  FFMA R4, R27, R5, R4 ;  /* 0x000000051b047223 */ /* 0x008fc80000000004 */
[----:B----4-:R-:W-:-:S04]  /*0570*/  FFMA R9, R9, R6, R4 ;  /* 0x0000000609097223 */ /* 0x010fc80000000004 */
[----:B-----5:R-:W-:Y:S01]  /*0580*/  FFMA R23, R8, R7, R9 ;  /* 0x0000000708177223 */ /* 0x020fe20000000009 */
[----:B------:R-:W-:Y:S06]  /*0590*/  BAR.SYNC.DEFER_BLOCKING 0x0 ;  /* 0x0000000000007b1d */ /* 0x000fec0000010000 */
[----:B------:R-:W-:Y:S05]  /*05a0*/  BRA.U UP0, `(.L_x_1) ;  /* 0xfffffffd00187547 */ /* 0x000fea000b83ffff */
.L_x_0:
[----:B------:R-:W0:Y:S01]  /*05b0*/  LDCU UR4, c[0x0][0x398] ;  /* 0x00007300ff0477ac */ /* 0x000e220008000800 */
[----:B------:R-:W-:-:S04]  /*05c0*/  ISETP.GE.AND P0, PT, R15, UR14, PT ;  /* 0x0000000e0f007c0c */ /* 0x000fc8000bf06270 */
[----:B0-----:R-:W-:-:S13]  /*05d0*/  ISETP.GE.OR P0, PT, R0, UR4, P0 ;  /* 0x0000000400007c0c */ /* 0x001fda0008706670 */
[----:B------:R-:W-:Y:S05]  /*05e0*/  @P0 EXIT ;  /* 0x000000000000094d */ /* 0x000fea0003800000 */
[----:B------:R-:W0:Y:S01]  /*05f0*/  LDC.64 R2, c[0x0][0x390] ;  /* 0x0000e400ff027b82 */ /* 0x000e220000000a00 */
[----:B------:R-:W-:-:S04]  /*0600*/  IMAD R15, R0, UR14, R15 ;  /* 0x0000000e000f7c24 */ /* 0x000fc8000f8e020f */
[----:B0-----:R-:W-:-:S05]  /*0610*/  IMAD.WIDE.U32 R2, R15, 0x4, R2 ;  /* 0x000000040f027825 */ /* 0x001fca00078e0002 */
[----:B------:R-:W-:Y:S01]  /*0620*/  STG.E desc[UR8][R2.64], R23 ;  /* 0x0000001702007986 */ /* 0x000fe2000c101908 */
[----:B------:R-:W-:Y:S05]  /*0630*/  EXIT ;  /* 0x000000000000794d */ /* 0x000fea0003800000 */
.L_x_2:
[----:B------:R-:W-:-:S00]  /*0640*/  BRA `(.L_x_2) ;  /* 0xfffffffc00fc7947 */ /* 0x000fc0000383ffff */
[----:B------:R-:W-:-:S00]  /*0650*/  NOP ;  /* 0x0000000000007918 */ /* 0x000fc00000000000 */
        /* <DEDUP_REMOVED lines=10> */
.L_x_27:


//--------------------- .text._Z31sharedMemTiledMatmulArbDivSizesPKfS0_Pfiii --------------------------
	.section	.text._Z31sharedMemTiledMatmulArbDivSizesPKfS0_Pfiii,"ax",@progbits
	.align	128
        .global         _Z31sharedMemTiledMatmulArbDivSizesPKfS0_Pfiii
        .type           _Z31sharedMemTiledMatmulArbDivSizesPKfS0_Pfiii,@function
        .size           _Z31sharedMemTiledMatmulArbDivSizesPKfS0_Pfiii,(.L_x_28 - _Z31sharedMemTiledMatmulArbDivSizesPKfS0_Pfiii)
        .other          _Z31sharedMemTiledMatmulArbDivSizesPKfS0_Pfiii,@"STO_CUDA_ENTRY STV_DEFAULT"
_Z31sharedMemTiledMatmulArbDivSizesPKfS0_Pfiii:
.text._Z31sharedMemTiledMatmulArbDivSizesPKfS0_Pfiii:
[----:B------:R-:W-:Y:S01]  /*0000*/  LDC R1, c[0x0][0x37c] ;  /* 0x0000df00ff017b82 */ /* 0x000fe20000000800 */
[----:B------:R-:W0:Y:S01]  /*0010*/  S2R R5, SR_CTAID.Y ;  /* 0x0000000000057919 */ /* 0x000e220000002600 */
[----:B------:R-:W1:Y:S01]  /*0020*/  LDCU UR9, c[0x0][0x39c] ;  /* 0x00007380ff0977ac */ /* 0x000e620008000800 */
[----:B------:R-:W-:Y:S01]  /*0030*/  HFMA2 R22, -RZ, RZ, 0, 0 ;  /* 0x00000000ff167431 */ /* 0x000fe200000001ff */
[----:B------:R-:W0:Y:S01]  /*0040*/  S2R R0, SR_TID.Y ;  /* 0x0000000000007919 */ /* 0x000e220000002200 */
[----:B------:R-:W2:Y:S01]  /*0050*/  LDCU.64 UR12, c[0x0][0x358] ;  /* 0x00006b00ff0c77ac */ /* 0x000ea20008000a00 */
[----:B------:R-:W3:Y:S01]  /*0060*/  S2R R10, SR_CTAID.X ;  /* 0x00000000000a7919 */ /* 0x000ee20000002500 */
[----:B------:R-:W3:Y:S01]  /*0070*/  S2R R3, SR_TID.X ;  /* 0x0000000000037919 */ /* 0x000ee20000002100 */
[----:B-1----:R-:W-:Y:S02]  /*0080*/  UISETP.GE.AND UP0, UPT, UR9, 0x10, UPT ;  /* 0x000000100900788c */ /* 0x002fe4000bf06270 */
[----:B------:R-:W-:-:S04]  /*0090*/  USHF.R.S32.HI UR4, URZ, 0x1f, UR9 ;  /* 0x0000001fff047899 */ /* 0x000fc80008011409 */
[----:B------:R-:W-:Y:S01]  /*00a0*/  ULEA.HI UR4, UR4, UR9, URZ, 0x4 ;  /* 0x0000000904047291 */ /* 0x000fe2000f8f20ff */
[----:B0-----:R-:W-:Y:S02]  /*00b0*/  LEA R6, R5, R0, 0x4 ;  /* 0x0000000005067211 */ /* 0x001fe400078e20ff */
[----:B---3--:R-:W-:Y:S01]  /*00c0*/  LEA R7, R10, R3, 0x4 ;  /* 0x000000030a077211 */ /* 0x008fe200078e20ff */
[----:B--2---:R-:W-:Y:S08]  /*00d0*/  BRA.U !UP0, `(.L_x_3) ;  /* 0x0000001508ec7547 */ /* 0x004ff0000b800000 */
[----:B------:R-:W0:Y:S01]  /*00e0*/  S2UR UR7, SR_CgaCtaId ;  /* 0x00000000000779c3 */ /* 0x000e220000008800 */
[----:B------:R-:W-:Y:S01]  /*00f0*/  USHF.R.S32.HI UR4, URZ, 0x4, UR4 ;  /* 0x00000004ff047899 */ /* 0x000fe20008011404 */
[----:B------:R-:W-:Y:S01]  /*0100*/  IMAD R4, R6, UR9, R3 ;  /* 0x0000000906047c24 */ /* 0x000fe2000f8e0203 */
[----:B------:R-:W-:Y:S01]  /*0110*/  UMOV UR5, 0x400 ;  /* 0x0000040000057882 */ /* 0x000fe20000000000 */
[----:B------:R-:W-:Y:S01]  /*0120*/  MOV R22, RZ ;  /* 0x000000ff00167202 */ /* 0x000fe20000000f00 */
[----:B------:R-:W-:Y:S01]  /*0130*/  UIADD3 UR8, UPT, UPT, UR4, -0x1, URZ ;  /* 0xffffffff04087890 */ /* 0x000fe2000fffe0ff */
[----:B------:R-:W-:Y:S01]  /*0140*/  MOV R5, RZ ;  /* 0x000000ff00057202 */ /* 0x000fe20000000f00 */
[----:B------:R-:W-:Y:S02]  /*0150*/  ULOP3.LUT UP0, UR10, UR4, 0x3, URZ, 0xc0, !UPT ;  /* 0x00000003040a7892 */ /* 0x000fe4000f80c0ff */
[----:B------:R-:W-:Y:S02]  /*0160*/  UISETP.GE.U32.AND UP1, UPT, UR8, 0x3, UPT ;  /* 0x000000030800788c */ /* 0x000fe4000bf26070 */
[----:B0-----:R-:W-:-:S06]  /*0170*/  ULEA UR6, UR7, UR5, 0x18 ;  /* 0x0000000507067291 */ /* 0x001fcc000f8ec0ff */
[----:B------:R-:W-:Y:S01]  /*0180*/  LEA R2, R0, UR6, 0x6 ;  /* 0x0000000600027c11 */ /* 0x000fe2000f8e30ff */
[----:B------:R-:W-:Y:S06]  /*0190*/  BRA.U !UP1, `(.L_x_4) ;  /* 0x0000000d09347547 */ /* 0x000fec000b800000 */
[----:B------:R-:W0:Y:S01]  /*01a0*/  LDC R16, c[0x0][0x3a0] ;  /* 0x0000e800ff107b82 */ /* 0x000e220000000800 */
[----:B------:R-:W-:Y:S01]  /*01b0*/  UIADD3 UR6, UPT, UPT, UR5, 0x400, URZ ;  /* 0x0000040005067890 */ /* 0x000fe2000fffe0ff */
[C---:B------:R-:W-:Y:S01]  /*01c0*/  IADD3 R5, PT, PT, R0.reuse, 0x30, RZ ;  /* 0x0000003000057810 */ /* 0x040fe20007ffe0ff */
[----:B------:R-:W-:Y:S01]  /*01d0*/  ULOP3.LUT UR8, UR4, 0x7fffffc, URZ, 0xc0, !UPT ;  /* 0x07fffffc04087892 */ /* 0x000fe2000f8ec0ff */
[C---:B------:R-:W-:Y:S01]  /*01e0*/  IADD3 R8, PT, PT, R0.reuse, 0x20, RZ ;  /* 0x0000002000087810 */ /* 0x040fe20007ffe0ff */
[----:B------:R-:W-:Y:S01]  /*01f0*/  ULEA UR6, UR7, UR6, 0x18 ;  /* 0x0000000607067291 */ /* 0x000fe2000f8ec0ff */
[----:B------:R-:W-:Y:S01]  /*0200*/  IADD3 R9, PT, PT, R0, 0x10, RZ ;  /* 0x0000001000097810 */ /* 0x000fe20007ffe0ff */
[----:B------:R-:W-:Y:S01]  /*0210*/  UIADD3 UR9, UPT, UPT, -UR8, URZ, URZ ;  /* 0x000000ff08097290 */ /* 0x000fe2000fffe1ff */
[----:B------:R-:W-:Y:S02]  /*0220*/  MOV R22, RZ ;  /* 0x000000ff00167202 */ /* 0x000fe40000000f00 */
[----:B------:R-:W-:-:S02]  /*0230*/  MOV R20, R4 ;  /* 0x0000000400147202 */ /* 0x000fc40000000f00 */
[C---:B------:R-:W-:Y:S02]  /*0240*/  LEA R19, R3.reuse, UR6, 0x2 ;  /* 0x0000000603137c11 */ /* 0x040fe4000f8e10ff */
[----:B------:R-:W-:Y:S02]  /*0250*/  LEA R18, R3, R2, 0x2 ;  /* 0x0000000203127211 */ /* 0x000fe400078e10ff */
[----:B------:R-:W-:Y:S01]  /*0260*/  LEA R17, R0, R19, 0x6 ;  /* 0x0000001300117211 */ /* 0x000fe200078e30ff */
[-CC-:B0-----:R-:W-:Y:S02]  /*0270*/  IMAD R5, R5, R16.reuse, R3.reuse ;  /* 0x0000001005057224 */ /* 0x181fe400078e0203 */
[-CC-:B------:R-:W-:Y:S02]  /*0280*/  IMAD R8, R8, R16.reuse, R3.reuse ;  /* 0x0000001008087224 */ /* 0x180fe400078e0203 */
[-CC-:B------:R-:W-:Y:S01]  /*0290*/  IMAD R9, R9, R16.reuse, R3.reuse ;  /* 0x0000001009097224 */ /* 0x180fe200078e0203 */
[----:B------:R-:W-:Y:S01]  /*02a0*/  LEA R27, R10, R5, 0x4 ;  /* 0x000000050a1b7211 */ /* 0x000fe200078e20ff */
[----:B------:R-:W-:Y:S01]  /*02b0*/  IMAD R21, R0, R16, R3 ;  /* 0x0000001000157224 */ /* 0x000fe200078e0203 */
[----:B------:R-:W-:-:S02]  /*02c0*/  LEA R25, R10, R8, 0x4 ;  /* 0x000000080a197211 */ /* 0x000fc400078e20ff */
[C---:B------:R-:W-:Y:S02]  /*02d0*/  LEA R23, R10.reuse, R9, 0x4 ;  /* 0x000000090a177211 */ /* 0x040fe400078e20ff */
[----:B------:R-:W-:Y:S02]  /*02e0*/  LEA R21, R10, R21, 0x4 ;  /* 0x000000150a157211 */ /* 0x000fe400078e20ff */
[----:B------:R-:W-:-:S07]  /*02f0*/  MOV R5, UR8 ;  /* 0x0000000800057c02 */ /* 0x000fce0008000f00 */
.L_x_5:
[----:B------:R-:W0:Y:S08]  /*0300*/  LDC.64 R28, c[0x0][0x380] ;  /* 0x0000e000ff1c7b82 */ /* 0x000e300000000a00 */
[----:B------:R-:W1:Y:S01]  /*0310*/  LDC.64 R12, c[0x0][0x388] ;  /* 0x0000e200ff0c7b82 */ /* 0x000e620000000a00 */
[----:B0-----:R-:W-:-:S05]  /*0320*/  IMAD.WIDE R28, R20, 0x4, R28 ;  /* 0x00000004141c7825 */ /* 0x001fca00078e021c */
[----:B------:R-:W2:Y:S01]  /*0330*/  LDG.E R24, desc[UR12][R28.64] ;  /* 0x0000000c1c187981 */ /* 0x000ea2000c1e1900 */
[----:B-1----:R-:W-:-:S06]  /*0340*/  IMAD.WIDE R14, R21, 0x4, R12 ;  /* 0x00000004150e7825 */ /* 0x002fcc00078e020c */
[----:B------:R-:W3:Y:S04]  /*0350*/  LDG.E R14, desc[UR12][R14.64] ;  /* 0x0000000c0e0e7981 */ /* 0x000ee8000c1e1900 */
[----:B--2---:R-:W-:Y:S04]  /*0360*/  STS [R18], R24 ;  /* 0x0000001812007388 */ /* 0x004fe80000000800 */
[----:B---3--:R-:W-:Y:S01]  /*0370*/  STS [R17], R14 ;  /* 0x0000000e11007388 */ /* 0x008fe20000000800 */
[----:B------:R-:W-:Y:S06]  /*0380*/  BAR.SYNC.DEFER_BLOCKING 0x0 ;  /* 0x0000000000007b1d */ /* 0x000fec0000010000 */
[----:B------:R-:W-:Y:S04]  /*0390*/  LDS R26, [R19] ;  /* 0x00000000131a7984 */ /* 0x000fe80000000800 */
[----:B------:R-:W0:Y:S04]  /*03a0*/  LDS.128 R8, [R2] ;  /* 0x0000000002087984 */ /* 0x000e280000000c00 */
[----:B------:R-:W-:Y:S04]  /*03b0*/  LDS R24, [R19+0x100] ;  /* 0x0001000013187984 */ /* 0x000fe80000000800 */
[----:B------:R-:W-:Y:S01]  /*03c0*/  LDS R14, [R19+0x200] ;  /* 0x00020000130e7984 */ /* 0x000fe20000000800 */
[----:B0-----:R-:W-:-:S03]  /*03d0*/  FFMA R8, R8, R26, R22 ;  /* 0x0000001a08087223 */ /* 0x001fc60000000016 */
[----:B------:R-:W0:Y:S02]  /*03e0*/  LDS R22, [R19+0x40] ;  /* 0x0000400013167984 */ /* 0x000e240000000800 */
[----:B0-----:R-:W-:Y:S02]  /*03f0*/  FFMA R9, R22, R9, R8 ;  /* 0x0000000916097223 */ /* 0x001fe40000000008 */
[----:B------:R-:W0:Y:S04]  /*0400*/  LDS R8, [R19+0x80] ;  /* 0x0000800013087984 */ /* 0x000e280000000800 */
[----:B------:R-:W1:Y:S01]  /*0410*/  LDS R22, [R19+0xc0] ;  /* 0x0000c00013167984 */ /* 0x000e620000000800 */
[----:B0-----:R-:W-:-:S04]  /*0420*/  FFMA R8, R8, R10, R9 ;  /* 0x0000000a08087223 */ /* 0x001fc80000000009 */
[----:B-1----:R-:W-:Y:S02]  /*0430*/  FFMA R15, R22, R11, R8 ;  /* 0x0000000b160f7223 */ /* 0x002fe40000000008 */
[----:B------:R-:W0:Y:S02]  /*0440*/  LDS.128 R8, [R2+0x10] ;  /* 0x0000100002087984 */ /* 0x000e240000000c00 */
[----:B0-----:R-:W-:Y:S02]  /*0450*/  FFMA R8, R8, R24, R15 ;  /* 0x0000001808087223 */ /* 0x001fe4000000000f */
        /* <DEDUP_REMOVED lines=8> */
[----:B------:R-:W0:Y:S04]  /*04e0*/  LDS R15, [R19+0x240] ;  /* 0x00024000130f7984 */ /* 0x000e280000000800 */
[----:B------:R-:W-:Y:S01]  /*04f0*/  LDS R14, [R19+0x300] ;  /* 0x00030000130e7984 */ /* 0x000fe20000000800 */
[----:B0-----:R-:W-:-:S03]  /*0500*/  FFMA R9, R15, R9, R8 ;  /* 0x000000090f097223 */ /* 0x001fc60000000008 */
[----:B------:R-:W0:Y:S04]  /*0510*/  LDS R8, [R19+0x280] ;  /* 0x0002800013087984 */ /* 0x000e280000000800 */
[----:B------:R-:W1:Y:S01]  /*0520*/  LDS R15, [R19+0x2c0] ;  /* 0x0002c000130f7984 */ /* 0x000e620000000800 */
[----:B0-----:R-:W-:-:S04]  /*0530*/  FFMA R8, R8, R10, R9 ;  /* 0x0000000a08087223 */ /* 0x001fc80000000009 */
[----:B-1----:R-:W-:Y:S02]  /*0540*/  FFMA R15, R15, R11, R8 ;  /* 0x0000000b0f0f7223 */ /* 0x002fe40000000008 */
[----:B------:R-:W0:Y:S02]  /*0550*/  LDS.128 R8, [R2+0x30] ;  /* 0x0000300002087984 */ /* 0x000e240000000c00 */
[----:B0-----:R-:W-:Y:S02]  /*0560*/  FFMA R8, R8, R14, R15 ;  /* 0x0000000e08087223 */ /* 0x001fe4000000000f */
[----:B------:R-:W0:Y:S04]  /*0570*/  LDS R15, [R19+0x340] ;  /* 0x00034000130f7984 */ /* 0x000e280000000800 */
[----:B------:R-:W1:Y:S01]  /*0580*/  LDS R14, [R19+0x380] ;  /* 0x00038000130e7984 */ /* 0x000e620000000800 */
[----:B0-----:R-:W-:-:S04]  /*0590*/  FFMA R9, R15, R9, R8 ;  /* 0x000000090f097223 */ /* 0x001fc80000000008 */
[----:B-1----:R-:W-:Y:S02]  /*05a0*/  FFMA R10, R14, R10, R9 ;  /* 0x0000000a0e0a7223 */ /* 0x002fe40000000009 */
[----:B------:R-:W0:Y:S01]  /*05b0*/  LDS R9, [R19+0x3c0] ;  /* 0x0003c00013097984 */ /* 0x000e220000000800 */
[----:B------:R-:W-:Y:S01]  /*05c0*/  BAR.SYNC.DEFER_BLOCKING 0x0 ;  /* 0x0000000000007b1d */ /* 0x000fe20000010000 */
[----:B------:R-:W-:-:S05]  /*05d0*/  IMAD.WIDE R14, R23, 0x4, R12 ;  /* 0x00000004170e7825 */ /* 0x000fca00078e020c */
[----:B------:R-:W2:Y:S04]  /*05e0*/  LDG.E R24, desc[UR12][R28.64+0x40] ;  /* 0x0000400c1c187981 */ /* 0x000ea8000c1e1900 */
[----:B------:R-:W3:Y:S01]  /*05f0*/  LDG.E R14, desc[UR12][R14.64] ;  /* 0x0000000c0e0e7981 */ /* 0x000ee2000c1e1900 */
[----:B0-----:R-:W-:-:S03]  /*0600*/  FFMA R22, R9, R11, R10 ;  /* 0x0000000b09167223 */ /* 0x001fc6000000000a */
        /* <DEDUP_REMOVED lines=10> */
[----:B------:R-:W0:Y:S02]  /*06b0*/  LDS R8, [R19+0x80] ;  /* 0x0000800013087984 */ /* 0x000e240000000800 */
[----:B0-----:R-:W-:-:S04]  /*06c0*/  FFMA R8, R8, R10, R9 ;  /* 0x0000000a08087223 */ /* 0x001fc80000000009 */
[----:B------:R-:W-:Y:S02]  /*06d0*/  FFMA R15, R15, R11, R8 ;  /* 0x0000000b0f0f7223 */ /* 0x000fe40000000008 */
        /* <DEDUP_REMOVED lines=41> */
[----:B------:R-:W-:Y:S01]  /*0970*/  LDS R22, [R19+0x3c0] ;  /* 0x0003c00013167984 */ /* 0x000fe20000000800 */
        /* <DEDUP_REMOVED lines=22> */
[----:B------:R-:W0:Y:S02]  /*0ae0*/  LDS R15, [R19+0x340] ;  /* 0x00034000130f7984 */ /* 0x000e240000000800 */
[----:B0-----:R-:W-:Y:S01]  /*0af0*/  FFMA R15, R15, R9, R8 ;  /* 0x000000090f0f7223 */ /* 0x001fe20000000008 */
[----:B------:R-:W-:Y:S02]  /*0b00*/  IMAD.WIDE R8, R27, 0x4, R12 ;  /* 0x000000041b087825 */ /* 0x000fe400078e020c */
[----:B------:R-:W0:Y:S01]  /*0b10*/  LDS R12, [R19+0x380] ;  /* 0x00038000130c7984 */ /* 0x000e220000000800 */
[----:B------:R-:W-:Y:S06]  /*0b20*/  BAR.SYNC.DEFER_BLOCKING 0x0 ;  /* 0x0000000000007b1d */ /* 0x000fec0000010000 */
[----:B------:R-:W2:Y:S04]  /*0b30*/  LDG.E R29, desc[UR12][R28.64+0xc0] ;  /* 0x0000c00c1c1d7981 */ /* 0x000ea8000c1e1900 */
[----:B------:R-:W3:Y:S01]  /*0b40*/  LDG.E R8, desc[UR12][R8.64] ;  /* 0x0000000c08087981 */ /* 0x000ee2000c1e1900 */
[----:B0-----:R-:W-:-:S04]  /*0b50*/  FFMA R26, R12, R10, R15 ;  /* 0x0000000a0c1a7223 */ /* 0x001fc8000000000f */
[----:B------:R-:W-:Y:S01]  /*0b60*/  FFMA R11, R22, R11, R26 ;  /* 0x0000000b160b7223 */ /* 0x000fe2000000001a */
[----:B------:R-:W-:-:S04]  /*0b70*/  UIADD3 UR9, UPT, UPT, UR9, 0x4, URZ ;  /* 0x0000000409097890 */ /* 0x000fc8000fffe0ff */
[----:B------:R-:W-:Y:S01]  /*0b80*/  UISETP.NE.AND UP1, UPT, UR9, URZ, UPT ;  /* 0x000000ff0900728c */ /* 0x000fe2000bf25270 */
[----:B------:R-:W-:Y:S02]  /*0b90*/  IADD3 R20, PT, PT, R20, 0x40, RZ ;  /* 0x0000004014147810 */ /* 0x000fe40007ffe0ff */
[C---:B------:R-:W-:Y:S02]  /*0ba0*/  LEA R27, R16.reuse, R27, 0x6 ;  /* 0x0000001b101b7211 */ /* 0x040fe400078e30ff */
[C---:B------:R-:W-:Y:S02]  /*0bb0*/  LEA R25, R16.reuse, R25, 0x6 ;  /* 0x0000001910197211 */ /* 0x040fe400078e30ff */
[C---:B------:R-:W-:Y:S02]  /*0bc0*/  LEA R23, R16.reuse, R23, 0x6 ;  /* 0x0000001710177211 */ /* 0x040fe400078e30ff */
        /* <DEDUP_REMOVED lines=9> */
[----:B------:R-:W-:Y:S01]  /*0c60*/  LDS R29, [R19+0x180] ;  /* 0x00018000131d7984 */ /* 0x000fe20000000800 */
[----:B0-----:R-:W-:-:S04]  /*0c70*/  FFMA R12, R12, R24, R11 ;  /* 0x000000180c0c7223 */ /* 0x001fc8000000000b */
[----:B-1----:R-:W-:Y:S02]  /*0c80*/  FFMA R9, R9, R13, R12 ;  /* 0x0000000d09097223 */ /* 0x002fe4000000000c */
[----:B------:R-:W-:Y:S02]  /*0c90*/  LDS R13, [R19+0x100] ;  /* 0x00010000130d7984 */ /* 0x000fe40000000800 */
[----:B--2---:R-:W-:Y:S02]  /*0ca0*/  FFMA R14, R10, R14, R9 ;  /* 0x0000000e0a0e7223 */ /* 0x004fe40000000009 */
[----:B------:R-:W0:Y:S04]  /*0cb0*/  LDS.128 R8, [R2+0x10] ;  /* 0x0000100002087984 */ /* 0x000e280000000c00 */
[----:B------:R-:W1:Y:S01]  /*0cc0*/  LDS R12, [R19+0x140] ;  /* 0x00014000130c7984 */ /* 0x000e620000000800 */
[----:B---3--:R-:W-:-:S03]  /*0cd0*/  FFMA R15, R22, R15, R14 ;  /* 0x0000000f160f7223 */ /* 0x008fc6000000000e */
[----:B------:R-:W2:Y:S01]  /*0ce0*/  LDS R22, [R19+0x1c0] ;  /* 0x0001c00013167984 */ /* 0x000ea20000000800 */
[----:B0-----:R-:W-:-:S04]  /*0cf0*/  FFMA R8, R8, R13, R15 ;  /* 0x0000000d08087223 */ /* 0x001fc8000000000f */
[----:B-1----:R-:W-:Y:S02]  /*0d00*/  FFMA R8, R12, R9, R8 ;  /* 0x000000090c087223 */ /* 0x002fe40000000008 */
[----:B------:R-:W-:Y:S04]  /*0d10*/  LDS R9, [R19+0x200] ;  /* 0x0002000013097984 */ /* 0x000fe80000000800 */
[----:B------:R-:W0:Y:S01]  /*0d20*/  LDS.128 R12, [R2+0x20] ;  /* 0x00002000020c7984 */ /* 0x000e220000000c00 */
[----:B------:R-:W-:-:S03]  /*0d30*/  FFMA R29, R29, R10, R8 ;  /* 0x0000000a1d1d7223 */ /* 0x000fc60000000008 */
[----:B------:R-:W1:Y:S01]  /*0d40*/  LDS R8, [R19+0x240] ;  /* 0x0002400013087984 */ /* 0x000e620000000800 */
[----:B--2---:R-:W-:-:S03]  /*0d50*/  FFMA R11, R22, R11, R29 ;  /* 0x0000000b160b7223 */ /* 0x004fc6000000001d */
[----:B------:R-:W2:Y:S04]  /*0d60*/  LDS R29, [R19+0x280] ;  /* 0x00028000131d7984 */ /* 0x000ea80000000800 */
[----:B------:R-:W3:Y:S01]  /*0d70*/  LDS R22, [R19+0x2c0] ;  /* 0x0002c00013167984 */ /* 0x000ee20000000800 */
[----:B0-----:R-:W-:-:S04]  /*0d80*/  FFMA R12, R12, R9, R11 ;  /* 0x000000090c0c7223 */ /* 0x001fc8000000000b */
[----:B-1----:R-:W-:Y:S02]  /*0d90*/  FFMA R12, R8, R13, R12 ;  /* 0x0000000d080c7223 */ /* 0x002fe4000000000c */
[----:B------:R-:W-:Y:S04]  /*0da0*/  LDS R13, [R19+0x300] ;  /* 0x00030000130d7984 */ /* 0x000fe80000000800 */
[----:B------:R-:W0:Y:S01]  /*0db0*/  LDS.128 R8, [R2+0x30] ;  /* 0x0000300002087984 */ /* 0x000e220000000c00 */
[----:B--2---:R-:W-:-:S03]  /*0dc0*/  FFMA R29, R29, R14, R12 ;  /* 0x0000000e1d1d7223 */ /* 0x004fc6000000000c */
[----:B------:R-:W1:Y:S01]  /*0dd0*/  LDS R12, [R19+0x340] ;  /* 0x00034000130c7984 */ /* 0x000e620000000800 */
[----:B---3--:R-:W-:-:S03]  /*0de0*/  FFMA R15, R22, R15, R29 ;  /* 0x0000000f160f7223 */ /* 0x008fc6000000001d */
[----:B------:R-:W2:Y:S04]  /*0df0*/  LDS R14, [R19+0x380] ;  /* 0x00038000130e7984 */ /* 0x000ea80000000800 */
[----:B------:R-:W3:Y:S01]  /*0e00*/  LDS R29, [R19+0x3c0] ;  /* 0x0003c000131d7984 */ /* 0x000ee20000000800 */
[----:B0-----:R-:W-:-:S04]  /*0e10*/  FFMA R8, R8, R13, R15 ;  /* 0x0000000d08087223 */ /* 0x001fc8000000000f */
[----:B-1----:R-:W-:-:S04]  /*0e20*/  FFMA R9, R12, R9, R8 ;  /* 0x000000090c097223 */ /* 0x002fc80000000008 */
[----:B--2---:R-:W-:-:S04]  /*0e30*/  FFMA R10, R14, R10, R9 ;  /* 0x0000000a0e0a7223 */ /* 0x004fc80000000009 */
[----:B---3--:R-:W-:Y:S01]  /*0e40*/  FFMA R22, R29, R11, R10 ;  /* 0x0000000b1d167223 */ /* 0x008fe2000000000a */
[----:B------:R-:W-:Y:S06]  /*0e50*/  BAR.SYNC.DEFER_BLOCKING 0x0 ;  /* 0x0000000000007b1d */ /* 0x000fec0000010000 */
[----:B------:R-:W-:Y:S05]  /*0e60*/  BRA.U UP1, `(.L_x_5) ;  /* 0xfffffff501247547 */ /* 0x000fea000b83ffff */
.L_x_4:
[----:B------:R-:W-:Y:S05]  /*0e70*/  BRA.U !UP0, `(.L_x_3) ;  /* 0x0000000908847547 */ /* 0x000fea000b800000 */
[----:B------:R-:W-:Y:S02]  /*0e80*/  UISETP.NE.AND UP0, UPT, UR10, 0x1, UPT ;  /* 0x000000010a00788c */ /* 0x000fe4000bf05270 */
[----:B------:R-:W-:-:S04]  /*0e90*/  ULOP3.LUT UR4, UR4, 0x1, URZ, 0xc0, !UPT ;  /* 0x0000000104047892 */ /* 0x000fc8000f8ec0ff */
[----:B------:R-:W-:-:S03]  /*0ea0*/  UISETP.NE.U32.AND UP1, UPT, UR4, 0x1, UPT ;  /* 0x000000010400788c */ /* 0x000fc6000bf25070 */
[----:B------:R-:W-:Y:S08]  /*0eb0*/  BRA.U !UP0, `(.L_x_6) ;  /* 0x0000000508947547 */ /* 0x000ff0000b800000 */
[----:B------:R-:W0:Y:S01]  /*0ec0*/  LDC.64 R24, c[0x0][0x380] ;  /* 0x0000e000ff187b82 */ /* 0x000e220000000a00 */
[----:B------:R-:W1:Y:S01]  /*0ed0*/  LDCU UR6, c[0x0][0x3a0] ;  /* 0x00007400ff0677ac */ /* 0x000e620008000800 */
[C---:B------:R-:W-:Y:S02]  /*0ee0*/  LEA R18, R5.reuse, R0, 0x4 ;  /* 0x0000000005127211 */ /* 0x040fe400078e20ff */
[----:B------:R-:W-:-:S04]  /*0ef0*/  LEA R9, R5, R4, 0x4 ;  /* 0x0000000405097211 */ /* 0x000fc800078e20ff */
[----:B------:R-:W2:Y:S01]  /*0f00*/  LDC.64 R16, c[0x0][0x388] ;  /* 0x0000e200ff107b82 */ /* 0x000ea20000000a00 */
[----:B-1----:R-:W-:Y:S02]  /*0f10*/  IMAD R11, R18, UR6, R7 ;  /* 0x00000006120b7c24 */ /* 0x002fe4000f8e0207 */
[----:B0-----:R-:W-:-:S04]  /*0f20*/  IMAD.WIDE R24, R9, 0x4, R24 ;  /* 0x0000000409187825 */ /* 0x001fc800078e0218 */
[----:B--2---:R-:W-:Y:S02]  /*0f30*/  IMAD.WIDE R8, R11, 0x4, R16 ;  /* 0x000000040b087825 */ /* 0x004fe400078e0210 */
[----:B------:R-:W2:Y:S04]  /*0f40*/  LDG.E R11, desc[UR12][R24.64] ;  /* 0x0000000c180b7981 */ /* 0x000ea8000c1e1900 */
[----:B------:R-:W3:Y:S01]  /*0f50*/  LDG.E R26, desc[UR12][R8.64] ;  /* 0x0000000c081a7981 */ /* 0x000ee2000c1e1900 */
[----:B------:R-:W-:Y:S01]  /*0f60*/  UIADD3 UR4, UPT, UPT, UR5, 0x400, URZ ;  /* 0x0000040005047890 */ /* 0x000fe2000fffe0ff */
[----:B------:R-:W-:Y:S02]  /*0f70*/  LEA R20, R3, R2, 0x2 ;  /* 0x0000000203147211 */ /* 0x000fe400078e10ff */
[----:B------:R-:W-:Y:S01]  /*0f80*/  IADD3 R18, PT, PT, R18, 0x10, RZ ;  /* 0x0000001012127810 */ /* 0x000fe20007ffe0ff */
[----:B------:R-:W-:-:S06]  /*0f90*/  ULEA UR4, UR7, UR4, 0x18 ;  /* 0x0000000407047291 */ /* 0x000fcc000f8ec0ff */
[----:B------:R-:W-:-:S04]  /*0fa0*/  LEA R21, R3, UR4, 0x2 ;  /* 0x0000000403157c11 */ /* 0x000fc8000f8e10ff */
        /* <DEDUP_REMOVED lines=8> */
[----:B------:R-:W-:Y:S04]  /*1030*/  LDS R29, [R21+0x280] ;  /* 0x00028000151d7984 */ /* 0x000fe80000000800 */
[----:B------:R-:W-:Y:S01]  /*1040*/  LDS R26, [R21+0x2c0] ;  /* 0x0002c000151a7984 */ /* 0x000fe20000000800 */
[----:B0-----:R-:W-:-:S03]  /*1050*/  FFMA R22, R12, R27, R22 ;  /* 0x0000001b0c167223 */ /* 0x001fc60000000016 */
[----:B------:R-:W0:Y:S01]  /*1060*/  LDS R12, [R21+0xc0] ;  /* 0x0000c000150c7984 */ /* 0x000e220000000800 */
[----:B-1----:R-:W-:-:S03]  /*1070*/  FFMA R28, R9, R13, R22 ;  /* 0x0000000d091c7223 */ /* 0x002fc60000000016 */
[----:B------:R-:W-:Y:S01]  /*1080*/  LDS R27, [R21+0x100] ;  /* 0x00010000151b7984 */ /* 0x000fe20000000800 */
[----:B--2---:R-:W-:-:S03]  /*1090*/  FFMA R13, R19, R14, R28 ;  /* 0x0000000e130d7223 */ /* 0x004fc6000000001c */
[----:B------:R-:W1:Y:S04]  /*10a0*/  LDS.128 R8, [R2+0x10] ;  /* 0x0000100002087984 */ /* 0x000e680000000c00 */
[----:B------:R-:W2:Y:S04]  /*10b0*/  LDS R22, [R21+0x140] ;  /* 0x0001400015167984 */ /* 0x000ea80000000800 */
[----:B------:R-:W3:Y:S04]  /*10c0*/  LDS R19, [R21+0x180] ;  /* 0x0001800015137984 */ /* 0x000ee80000000800 */
[----:B------:R-:W-:Y:S01]  /*10d0*/  LDS R28, [R21+0x340] ;  /* 0x00034000151c7984 */ /* 0x000fe20000000800 */
[----:B0-----:R-:W-:-:S04]  /*10e0*/  FFMA R13, R12, R15, R13 ;  /* 0x0000000f0c0d7223 */ /* 0x001fc8000000000d */
[----:B-1----:R-:W-:Y:S02]  /*10f0*/  FFMA R13, R8, R27, R13 ;  /* 0x0000001b080d7223 */ /* 0x002fe4000000000d */
[----:B------:R-:W0:Y:S02]  /*1100*/  LDS R8, [R21+0x1c0] ;  /* 0x0001c00015087984 */ /* 0x000e240000000800 */
[----:B--2---:R-:W-:Y:S02]  /*1110*/  FFMA R22, R22, R9, R13 ;  /* 0x0000000916167223 */ /* 0x004fe4000000000d */
[----:B------:R-:W-:Y:S02]  /*1120*/  LDS R9, [R21+0x200] ;  /* 0x0002000015097984 */ /* 0x000fe40000000800 */
[----:B---3--:R-:W-:Y:S02]  /*1130*/  FFMA R19, R19, R10, R22 ;  /* 0x0000000a13137223 */ /* 0x008fe40000000016 */
[----:B------:R-:W1:Y:S04]  /*1140*/  LDS.128 R12, [R2+0x20] ;  /* 0x00002000020c7984 */ /* 0x000e680000000c00 */
[----:B------:R-:W2:Y:S04]  /*1150*/  LDS R27, [R21+0x240] ;  /* 0x00024000151b7984 */ /* 0x000ea80000000800 */
[----:B------:R-:W-:Y:S01]  /*1160*/  LDS R22, [R21+0x3c0] ;  /* 0x0003c00015167984 */ /* 0x000fe20000000800 */
[----:B0-----:R-:W-:-:S04]  /*1170*/  FFMA R11, R8, R11, R19 ;  /* 0x0000000b080b7223 */ /* 0x001fc80000000013 */
[----:B-1----:R-:W-:Y:S01]  /*1180*/  FFMA R12, R12, R9, R11 ;  /* 0x000000090c0c7223 */ /* 0x002fe2000000000b */
[----:B------:R-:W-:-:S03]  /*1190*/  IMAD R9, R18, UR6, R7 ;  /* 0x0000000612097c24 */ /* 0x000fc6000f8e0207 */
[----:B--2---:R-:W-:Y:S01]  /*11a0*/  FFMA R8, R27, R13, R12 ;  /* 0x0000000d1b087223 */ /* 0x004fe2000000000c */
[----:B------:R-:W-:Y:S01]  /*11b0*/  IMAD.WIDE R12, R9, 0x4, R16 ;  /* 0x00000004090c7825 */ /* 0x000fe200078e0210 */
[----:B------:R-:W-:Y:S03]  /*11c0*/  LDS R27, [R21+0x300] ;  /* 0x00030000151b7984 */ /* 0x000fe60000000800 */
[----:B------:R-:W-:Y:S02]  /*11d0*/  FFMA R29, R29, R14, R8 ;  /* 0x0000000e1d1d7223 */ /* 0x000fe40000000008 */
[----:B------:R-:W-:Y:S04]  /*11e0*/  LDS R14, [R21+0x380] ;  /* 0x00038000150e7984 */ /* 0x000fe80000000800 */
[----:B------:R-:W0:Y:S01]  /*11f0*/  LDS.128 R16, [R2+0x30] ;  /* 0x0000300002107984 */ /* 0x000e220000000c00 */
[----:B------:R-:W-:Y:S06]  /*1200*/  BAR.SYNC.DEFER_BLOCKING 0x0 ;  /* 0x0000000000007b1d */ /* 0x000fec0000010000 */
[----:B------:R-:W2:Y:S04]  /*1210*/  LDG.E R25, desc[UR12][R24.64+0x40] ;  /* 0x0000400c18197981 */ /* 0x000ea8000c1e1900 */
[----:B------:R-:W3:Y:S01]  /*1220*/  LDG.E R12, desc[UR12][R12.64] ;  /* 0x0000000c0c0c7981 */ /* 0x000ee2000c1e1900 */
[----:B------:R-:W-:Y:S01]  /*1230*/  FFMA R15, R26, R15, R29 ;  /* 0x0000000f1a0f7223 */ /* 0x000fe2000000001d */
[----:B------:R-:W-:-:S03]  /*1240*/  IADD3 R5, PT, PT, R5, 0x2, RZ ;  /* 0x0000000205057810 */ /* 0x000fc60007ffe0ff */
[----:B0-----:R-:W-:-:S04]  /*1250*/  FFMA R15, R16, R27, R15 ;  /* 0x0000001b100f7223 */ /* 0x001fc8000000000f */
[----:B------:R-:W-:-:S04]  /*1260*/  FFMA R15, R28, R17, R15 ;  /* 0x000000111c0f7223 */ /* 0x000fc8000000000f */
[----:B------:R-:W-:-:S04]  /*1270*/  FFMA R17, R14, R18, R15 ;  /* 0x000000120e117223 */ /* 0x000fc8000000000f */
[----:B------:R-:W-:Y:S01]  /*1280*/  FFMA R17, R22, R19, R17 ;  /* 0x0000001316117223 */ /* 0x000fe20000000011 */
        /* <DEDUP_REMOVED lines=8> */
[----:B------:R-:W-:Y:S04]  /*1310*/  LDS R27, [R21+0x100] ;  /* 0x00010000151b7984 */ /* 0x000fe80000000800 */
[----:B------:R-:W4:Y:S04]  /*1320*/  LDS.128 R12, [R2+0x10] ;  /* 0x00001000020c7984 */ /* 0x000f280000000c00 */
[----:B------:R-:W5:Y:S04]  /*1330*/  LDS R20, [R21+0x140] ;  /* 0x0001400015147984 */ /* 0x000f680000000800 */
[----:B------:R-:W5:Y:S04]  /*1340*/  LDS R23, [R21+0x180] ;  /* 0x0001800015177984 */ /* 0x000f680000000800 */
[----:B------:R-:W5:Y:S01]  /*1350*/  LDS R22, [R21+0x1c0] ;  /* 0x0001c00015167984 */ /* 0x000f620000000800 */
[----:B0-----:R-:W-:-:S03]  /*1360*/  FFMA R17, R8, R25, R17 ;  /* 0x0000001908117223 */ /* 0x001fc60000000011 */
[----:B------:R-:W-:Y:S01]  /*1370*/  LDS R25, [R21+0x200] ;  /* 0x0002000015197984 */ /* 0x000fe20000000800 */
[----:B-1----:R-:W-:-:S03]  /*1380*/  FFMA R26, R26, R9, R17 ;  /* 0x000000091a1a7223 */ /* 0x002fc60000000011 */
[----:B------:R-:W0:Y:S01]  /*1390*/  LDS.128 R16, [R2+0x20] ;  /* 0x0000200002107984 */ /* 0x000e220000000c00 */
[----:B--2---:R-:W-:-:S04]  /*13a0*/  FFMA R29, R29, R10, R26 ;  /* 0x0000000a1d1d7223 */ /* 0x004fc8000000001a */
[----:B---3--:R-:W-:Y:S02]  /*13b0*/  FFMA R11, R24, R11, R29 ;  /* 0x0000000b180b7223 */ /* 0x008fe4000000001d */
[----:B------:R-:W1:Y:S02]  /*13c0*/  LDS R24, [R21+0x240] ;  /* 0x0002400015187984 */ /* 0x000e640000000800 */
[----:B----4-:R-:W-:Y:S02]  /*13d0*/  FFMA R11, R12, R27, R11 ;  /* 0x0000001b0c0b7223 */ /* 0x010fe4000000000b */
[----:B------:R-:W2:Y:S02]  /*13e0*/  LDS R27, [R21+0x280] ;  /* 0x00028000151b7984 */ /* 0x000ea40000000800 */
[----:B-----5:R-:W-:Y:S02]  /*13f0*/  FFMA R20, R20, R13, R11 ;  /* 0x0000000d14147223 */ /* 0x020fe4000000000b */
[----:B------:R-:W3:Y:S02]  /*1400*/  LDS R12, [R21+0x2c0] ;  /* 0x0002c000150c7984 */ /* 0x000ee40000000800 */
[----:B------:R-:W-:-:S02]  /*1410*/  FFMA R29, R23, R14, R20 ;  /* 0x0000000e171d7223 */ /* 0x000fc40000000014 */
[----:B------:R-:W-:Y:S02]  /*1420*/  LDS R23, [R21+0x300] ;  /* 0x0003000015177984 */ /* 0x000fe40000000800 */
[----:B------:R-:W-:Y:S02]  /*1430*/  FFMA R15, R22, R15, R29 ;  /* 0x0000000f160f7223 */ /* 0x000fe4000000001d */
[----:B------:R-:W4:Y:S04]  /*1440*/  LDS.128 R8, [R2+0x30] ;  /* 0x0000300002087984 */ /* 0x000f280000000c00 */
[----:B------:R-:W5:Y:S04]  /*1450*/  LDS R14, [R21+0x340] ;  /* 0x00034000150e7984 */ /* 0x000f680000000800 */
[----:B------:R-:W5:Y:S04]  /*1460*/  LDS R13, [R21+0x380] ;  /* 0x00038000150d7984 */ /* 0x000f680000000800 */
[----:B------:R-:W5:Y:S01]  /*1470*/  LDS R20, [R21+0x3c0] ;  /* 0x0003c00015147984 */ /* 0x000f620000000800 */
[----:B0-----:R-:W-:-:S04]  /*1480*/  FFMA R15, R16, R25, R15 ;  /* 0x00000019100f7223 */ /* 0x001fc8000000000f */
[----:B-1----:R-:W-:-:S04]  /*1490*/  FFMA R24, R24, R17, R15 ;  /* 0x0000001118187223 */ /* 0x002fc8000000000f */
[----:B--2---:R-:W-:-:S04]  /*14a0*/  FFMA R27, R27, R18, R24 ;  /* 0x000000121b1b7223 */ /* 0x004fc80000000018 */
[----:B---3--:R-:W-:-:S04]  /*14b0*/  FFMA R19, R12, R19, R27 ;  /* 0x000000130c137223 */ /* 0x008fc8000000001b */
[----:B----4-:R-:W-:-:S04]  /*14c0*/  FFMA R19, R8, R23, R19 ;  /* 0x0000001708137223 */ /* 0x010fc80000000013 */
[----:B-----5:R-:W-:-:S04]  /*14d0*/  FFMA R14, R14, R9, R19 ;  /* 0x000000090e0e7223 */ /* 0x020fc80000000013 */
[----:B------:R-:W-:-:S04]  /*14e0*/  FFMA R13, R13, R10, R14 ;  /* 0x0000000a0d0d7223 */ /* 0x000fc8000000000e */
[----:B------:R-:W-:Y:S01]  /*14f0*/  FFMA R22, R20, R11, R13 ;  /* 0x0000000b14167223 */ /* 0x000fe2000000000d */
[----:B------:R-:W-:Y:S06]  /*1500*/  BAR.SYNC.DEFER_BLOCKING 0x0 ;  /* 0x0000000000007b1d */ /* 0x000fec0000010000 */
.L_x_6:
[----:B------:R-:W-:Y:S05]  /*1510*/  BRA.U UP1, `(.L_x_3) ;  /* 0x0000000101dc7547 */ /* 0x000fea000b800000 */
[----:B------:R-:W0:Y:S01]  /*1520*/  LDC.64 R8, c[0x0][0x380] ;  /* 0x0000e000ff087b82 */ /* 0x000e220000000a00 */
[----:B------:R-:W1:Y:S01]  /*1530*/  LDCU UR4, c[0x0][0x3a0] ;  /* 0x00007400ff0477ac */ /* 0x000e620008000800 */
[C---:B------:R-:W-:Y:S02]  /*1540*/  LEA R10, R5.reuse, R0, 0x4 ;  /* 0x00000000050a7211 */ /* 0x040fe400078e20ff */
[----:B------:R-:W-:-:S04]  /*1550*/  LEA R5, R5, R4, 0x4 ;  /* 0x0000000405057211 */ /* 0x000fc800078e20ff */
[----:B------:R-:W2:Y:S01]  /*1560*/  LDC.64 R12, c[0x0][0x388] ;  /* 0x0000e200ff0c7b82 */ /* 0x000ea20000000a00 */
[----:B-1----:R-:W-:Y:S02]  /*1570*/  IMAD R11, R10, UR4, R7 ;  /* 0x000000040a0b7c24 */ /* 0x002fe4000f8e0207 */
[----:B0-----:R-:W-:-:S05]  /*1580*/  IMAD.WIDE R8, R5, 0x4, R8 ;  /* 0x0000000405087825 */ /* 0x001fca00078e0208 */
[----:B------:R-:W3:Y:S01]  /*1590*/  LDG.E R4, desc[UR12][R8.64] ;  /* 0x0000000c08047981 */ /* 0x000ee2000c1e1900 */
[----:B--2---:R-:W-:-:S05]  /*15a0*/  IMAD.WIDE R12, R11, 0x4, R12 ;  /* 0x000000040b0c7825 */ /* 0x004fca00078e020c */
[----:B------:R-:W2:Y:S01]  /*15b0*/  LDG.E R16, desc[UR12][R12.64] ;  /* 0x0000000c0c107981 */ /* 0x000ea2000c1e1900 */
[----:B------:R-:W-:-:S04]  /*15c0*/  UIADD3 UR5, UPT, UPT, UR5, 0x400, URZ ;  /* 0x0000040005057890 */ /* 0x000fc8000fffe0ff */
[----:B------:R-:W-:Y:S01]  /*15d0*/  ULEA UR5, UR7, UR5, 0x18 ;  /* 0x0000000507057291 */ /* 0x000fe2000f8ec0ff */
[----:B------:R-:W-:-:S05]  /*15e0*/  LEA R19, R3, R2, 0x2 ;  /* 0x0000000203137211 */ /* 0x000fca00078e10ff */
[----:B------:R-:W-:-:S04]  /*15f0*/  LEA R5, R3, UR5, 0x2 ;  /* 0x0000000503057c11 */ /* 0x000fc8000f8e10ff */
[----:B------:R-:W-:Y:S01]  /*1600*/  LEA R23, R0, R5, 0x6 ;  /* 0x0000000500177211 */ /* 0x000fe200078e30ff */
[----:B---3--:R-:W-:Y:S04]  /*1610*/  STS [R19], R4 ;  /* 0x0000000413007388 */ /* 0x008fe80000000800 */
[----:B--2---:R-:W-:Y:S01]  /*1620*/  STS [R23], R16 ;  /* 0x0000001017007388 */ /* 0x004fe20000000800 */
        /* <DEDUP_REMOVED lines=10> */
[----:B------:R-:W5:Y:S04]  /*16d0*/  LDS R4, [R5+0x1c0] ;  /* 0x0001c00005047984 */ /* 0x000f680000000800 */
[----:B------:R-:W-:Y:S01]  /*16e0*/  LDS R23, [R5+0x200] ;  /* 0x0002000005177984 */ /* 0x000fe20000000800 */
[----:B0-----:R-:W-:-:S03]  /*16f0*/  FFMA R8, R8, R17, R22 ;  /* 0x0000001108087223 */ /* 0x001fc60000000016 */
[----:B------:R-:W-:Y:S04]  /*1700*/  LDS R20, [R5+0x240] ;  /* 0x0002400005147984 */ /* 0x000fe80000000800 */
[----:B------:R-:W0:Y:S01]  /*1710*/  LDS.128 R16, [R2+0x20] ;  /* 0x0000200002107984 */ /* 0x000e220000000c00 */
[----:B-1----:R-:W-:-:S03]  /*1720*/  FFMA R8, R25, R9, R8 ;  /* 0x0000000919087223 */ /* 0x002fc60000000008 */
[----:B------:R-:W1:Y:S01]  /*1730*/  LDS R25, [R5+0x280] ;  /* 0x0002800005197984 */ /* 0x000e620000000800 */
[----:B--2---:R-:W-:-:S03]  /*1740*/  FFMA R27, R27, R10, R8 ;  /* 0x0000000a1b1b7223 */ /* 0x004fc60000000008 */
[----:B------:R-:W2:Y:S01]  /*1750*/  LDS R22, [R5+0x2c0] ;  /* 0x0002c00005167984 */ /* 0x000ea20000000800 */
[----:B---3--:R-:W-:-:S03]  /*1760*/  FFMA R29, R24, R11, R27 ;  /* 0x0000000b181d7223 */ /* 0x008fc6000000001b */
[----:B------:R-:W-:Y:S04]  /*1770*/  LDS R27, [R5+0x300] ;  /* 0x00030000051b7984 */ /* 0x000fe80000000800 */
[----:B------:R-:W3:Y:S01]  /*1780*/  LDS.128 R8, [R2+0x30] ;  /* 0x0000300002087984 */ /* 0x000ee20000000c00 */
[----:B----4-:R-:W-:-:S03]  /*1790*/  FFMA R29, R12, R3, R29 ;  /* 0x000000030c1d7223 */ /* 0x010fc6000000001d */
[----:B------:R-:W4:Y:S01]  /*17a0*/  LDS R24, [R5+0x340] ;  /* 0x0003400005187984 */ /* 0x000f220000000800 */
[----:B-----5:R-:W-:-:S03]  /*17b0*/  FFMA R12, R0, R13, R29 ;  /* 0x0000000d000c7223 */ /* 0x020fc6000000001d */
[----:B------:R-:W5:Y:S04]  /*17c0*/  LDS R3, [R5+0x380] ;  /* 0x0003800005037984 */ /* 0x000f680000000800 */
[----:B------:R-:W5:Y:S01]  /*17d0*/  LDS R0, [R5+0x3c0] ;  /* 0x0003c00005007984 */ /* 0x000f620000000800 */
[----:B------:R-:W-:-:S04]  /*17e0*/  FFMA R21, R21, R14, R12 ;  /* 0x0000000e15157223 */ /* 0x000fc8000000000c */
[----:B------:R-:W-:-:S04]  /*17f0*/  FFMA R15, R4, R15, R21 ;  /* 0x0000000f040f7223 */ /* 0x000fc80000000015 */
[----:B0-----:R-:W-:-:S04]  /*1800*/  FFMA R15, R16, R23, R15 ;  /* 0x00000017100f7223 */ /* 0x001fc8000000000f */
[----:B------:R-:W-:-:S04]  /*1810*/  FFMA R20, R20, R17, R15 ;  /* 0x0000001114147223 */ /* 0x000fc8000000000f */
[----:B-1----:R-:W-:-:S04]  /*1820*/  FFMA R25, R25, R18, R20 ;  /* 0x0000001219197223 */ /* 0x002fc80000000014 */
[----:B--2---:R-:W-:-:S04]  /*1830*/  FFMA R19, R22, R19, R25 ;  /* 0x0000001316137223 */ /* 0x004fc80000000019 */
[----:B---3--:R-:W-:-:S04]  /*1840*/  FFMA R19, R8, R27, R19 ;  /* 0x0000001b08137223 */ /* 0x008fc80000000013 */
[----:B----4-:R-:W-:-:S04]  /*1850*/  FFMA R24, R24, R9, R19 ;  /* 0x0000000918187223 */ /* 0x010fc80000000013 */
[----:B-----5:R-:W-:-:S04]  /*1860*/  FFMA R3, R3, R10, R24 ;  /* 0x0000000a03037223 */ /* 0x020fc80000000018 */
[----:B------:R-:W-:Y:S01]  /*1870*/  FFMA R22, R0, R11, R3 ;  /* 0x0000000b00167223 */ /* 0x000fe20000000003 */
[----:B------:R-:W-:Y:S06]  /*1880*/  BAR.SYNC.DEFER_BLOCKING 0x0 ;  /* 0x0000000000007b1d */ /* 0x000fec0000010000 */
.L_x_3:
[----:B------:R-:W0:Y:S01]  /*1890*/  LDC.64 R2, c[0x0][0x390] ;  /* 0x0000e400ff027b82 */ /* 0x000e220000000a00 */
[----:B------:R-:W1:Y:S02]  /*18a0*/  LDCU UR4, c[0x0][0x3a0] ;  /* 0x00007400ff0477ac */ /* 0x000e640008000800 */
[----:B-1----:R-:W-:-:S04]  /*18b0*/  IMAD R7, R6, UR4, R7 ;  /* 0x0000000406077c24 */ /* 0x002fc8000f8e0207 */
[----:B0-----:R-:W-:-:S05]  /*18c0*/  IMAD.WIDE R2, R7, 0x4, R2 ;  /* 0x0000000407027825 */ /* 0x001fca00078e0202 */
[----:B------:R-:W-:Y:S01]  /*18d0*/  STG.E desc[UR12][R2.64], R22 ;  /* 0x0000001602007986 */ /* 0x000fe2000c10190c */
[----:B------:R-:W-:Y:S05]  /*18e0*/  EXIT ;  /* 0x000000000000794d */ /* 0x000fea0003800000 */
.L_x_7:
        /* <DEDUP_REMOVED lines=9> */
.L_x_28:


//--------------------- .text._Z20sharedMemTiledMatmulPKfS0_Pfi --------------------------
	.section	.text._Z20sharedMemTiledMatmulPKfS0_Pfi,"ax",@progbits
	.align	128
        .global         _Z20sharedMemTiledMatmulPKfS0_Pfi
        .type           _Z20sharedMemTiledMatmulPKfS0_Pfi,@function
        .size           _Z20sharedMemTiledMatmulPKfS0_Pfi,(.L_x_29 - _Z20sharedMemTiledMatmulPKfS0_Pfi)
        .other          _Z20sharedMemTiledMatmulPKfS0_Pfi,@"STO_CUDA_ENTRY STV_DEFAULT"
_Z20sharedMemTiledMatmulPKfS0_Pfi:
.text._Z20sharedMemTiledMatmulPKfS0_Pfi:
[----:B------:R-:W-:Y:S08]  /*0000*/  LDC R1, c[0x0][0x37c] ;  /* 0x0000df00ff017b82 */ /* 0x000ff00000000800 */
[----:B------:R-:W0:Y:S01]  /*0010*/  LDC R3, c[0x0][0x398] ;  /* 0x0000e600ff037b82 */ /* 0x000e220000000800 */
[----:B------:R-:W1:Y:S01]  /*0020*/  S2R R0, SR_TID.Y ;  /* 0x0000000000007919 */ /* 0x000e620000002200 */
[----:B------:R-:W2:Y:S01]  /*0030*/  LDCU.64 UR8, c[0x0][0x358] ;  /* 0x00006b00ff0877ac */ /* 0x000ea20008000a00 */
[----:B------:R-:W-:Y:S01]  /*0040*/  HFMA2 R27, -RZ, RZ, 0, 0 ;  /* 0x00000000ff1b7431 */ /* 0x000fe200000001ff */
[----:B------:R-:W3:Y:S04]  /*0050*/  S2R R2, SR_CTAID.X ;  /* 0x0000000000027919 */ /* 0x000ee80000002500 */
[----:B------:R-:W4:Y:S01]  /*0060*/  S2UR UR4, SR_CTAID.Y ;  /* 0x00000000000479c3 */ /* 0x000f220000002600 */
[----:B------:R-:W0:Y:S02]  /*0070*/  S2R R4, SR_TID.X ;  /* 0x0000000000047919 */ /* 0x000e240000002100 */
[----:B0-----:R-:W-:-:S02]  /*0080*/  ISETP.GE.AND P0, PT, R3, 0x10, PT ;  /* 0x000000100300780c */ /* 0x001fc40003f06270 */
[----:B------:R-:W-:-:S04]  /*0090*/  SHF.R.S32.HI R6, RZ, 0x1f, R3 ;  /* 0x0000001fff067819 */ /* 0x000fc80000011403 */
[----:B------:R-:W-:Y:S01]  /*00a0*/  LEA.HI R6, R6, R3, RZ, 0x4 ;  /* 0x0000000306067211 */ /* 0x000fe200078f20ff */
[----:B----4-:R-:W-:-:S06]  /*00b0*/  USHF.L.U32 UR4, UR4, 0x4, URZ ;  /* 0x0000000404047899 */ /* 0x010fcc00080006ff */
[----:B-1----:R-:W-:Y:S01]  /*00c0*/  IADD3 R20, PT, PT, R0, UR4, RZ ;  /* 0x0000000400147c10 */ /* 0x002fe2000fffe0ff */
[----:B--23--:R-:W-:Y:S06]  /*00d0*/  @!P0 BRA `(.L_x_8) ;  /* 0x0000001400d48947 */ /* 0x00cfec0003800000 */
[----:B------:R-:W0:Y:S01]  /*00e0*/  S2UR UR7, SR_CgaCtaId ;  /* 0x00000000000779c3 */ /* 0x000e220000008800 */
[----:B------:R-:W-:Y:S01]  /*00f0*/  SHF.R.S32.HI R23, RZ, 0x4, R6 ;  /* 0x00000004ff177819 */ /* 0x000fe20000011406 */
[----:B------:R-:W-:Y:S01]  /*0100*/  UMOV UR5, 0x400 ;  /* 0x0000040000057882 */ /* 0x000fe20000000000 */
[----:B------:R-:W-:Y:S01]  /*0110*/  IMAD R21, R0, R3, R4 ;  /* 0x0000000300157224 */ /* 0x000fe200078e0204 */
[----:B------:R-:W-:Y:S01]  /*0120*/  UIADD3 UR6, UPT, UPT, UR5, 0x400, URZ ;  /* 0x0000040005067890 */ /* 0x000fe2000fffe0ff */
[----:B------:R-:W-:Y:S02]  /*0130*/  IADD3 R5, PT, PT, R23, -0x1, RZ ;  /* 0xffffffff17057810 */ /* 0x000fe40007ffe0ff */
[----:B------:R-:W-:Y:S02]  /*0140*/  MOV R27, RZ ;  /* 0x000000ff001b7202 */ /* 0x000fe40000000f00 */
[----:B------:R-:W-:Y:S02]  /*0150*/  ISETP.GE.U32.AND P0, PT, R5, 0x3, PT ;  /* 0x000000030500780c */ /* 0x000fe40003f06070 */
[----:B------:R-:W-:Y:S01]  /*0160*/  MOV R5, RZ ;  /* 0x000000ff00057202 */ /* 0x000fe20000000f00 */
[----:B0-----:R-:W-:-:S02]  /*0170*/  ULEA UR6, UR7, UR6, 0x18 ;  /* 0x0000000607067291 */ /* 0x001fc4000f8ec0ff */
[----:B------:R-:W-:-:S04]  /*0180*/  ULEA UR5, UR7, UR5, 0x18 ;  /* 0x0000000507057291 */ /* 0x000fc8000f8ec0ff */
[C---:B------:R-:W-:Y:S02]  /*0190*/  LEA R9, R0.reuse, UR6, 0x6 ;  /* 0x0000000600097c11 */ /* 0x040fe4000f8e30ff */
[----:B------:R-:W-:Y:S02]  /*01a0*/  LEA R7, R0, UR5, 0x6 ;  /* 0x0000000500077c11 */ /* 0x000fe4000f8e30ff */
[----:B------:R-:W-:Y:S01]  /*01b0*/  LEA R6, R4, R9, 0x2 ;  /* 0x0000000904067211 */ /* 0x000fe200078e10ff */
[----:B------:R-:W-:Y:S06]  /*01c0*/  @!P0 BRA `(.L_x_9) ;  /* 0x0000000c001c8947 */ /* 0x000fec0003800000 */
[----:B------:R-:W-:Y:S01]  /*01d0*/  IADD3 R8, PT, PT, R0, 0x20, RZ ;  /* 0x0000002000087810 */ /* 0x000fe20007ffe0ff */
[-CC-:B------:R-:W-:Y:S01]  /*01e0*/  IMAD R17, R20, R3.reuse, R4.reuse ;  /* 0x0000000314117224 */ /* 0x180fe200078e0204 */
[C---:B------:R-:W-:Y:S02]  /*01f0*/  IADD3 R10, PT, PT, R0.reuse, 0x30, RZ ;  /* 0x00000030000a7810 */ /* 0x040fe40007ffe0ff */
[----:B------:R-:W-:Y:S01]  /*0200*/  IADD3 R12, PT, PT, R0, 0x10, RZ ;  /* 0x00000010000c7810 */ /* 0x000fe20007ffe0ff */
[-CC-:B------:R-:W-:Y:S01]  /*0210*/  IMAD R9, R8, R3.reuse, R4.reuse ;  /* 0x0000000308097224 */ /* 0x180fe200078e0204 */
[----:B------:R-:W-:Y:S01]  /*0220*/  LOP3.LUT R5, R23, 0x7fffffc, RZ, 0xc0, !PT ;  /* 0x07fffffc17057812 */ /* 0x000fe200078ec0ff */
[--C-:B------:R-:W-:Y:S01]  /*0230*/  IMAD R11, R10, R3, R4.reuse ;  /* 0x000000030a0b7224 */ /* 0x100fe200078e0204 */
[----:B------:R-:W-:Y:S01]  /*0240*/  LEA R18, R2, R21, 0x4 ;  /* 0x0000001502127211 */ /* 0x000fe200078e20ff */
[----:B------:R-:W-:Y:S01]  /*0250*/  IMAD R13, R12, R3, R4 ;  /* 0x000000030c0d7224 */ /* 0x000fe200078e0204 */
[----:B------:R-:W-:-:S02]  /*0260*/  MOV R27, RZ ;  /* 0x000000ff001b7202 */ /* 0x000fc40000000f00 */
[----:B------:R-:W-:Y:S02]  /*0270*/  IADD3 R19, PT, PT, -R5, RZ, RZ ;  /* 0x000000ff05137210 */ /* 0x000fe40007ffe1ff */
[C---:B------:R-:W-:Y:S02]  /*0280*/  LEA R26, R2.reuse, R9, 0x4 ;  /* 0x00000009021a7211 */ /* 0x040fe400078e20ff */
[C---:B------:R-:W-:Y:S02]  /*0290*/  LEA R24, R2.reuse, R11, 0x4 ;  /* 0x0000000b02187211 */ /* 0x040fe400078e20ff */
[----:B------:R-:W-:-:S07]  /*02a0*/  LEA R22, R2, R13, 0x4 ;  /* 0x0000000d02167211 */ /* 0x000fce00078e20ff */
.L_x_10:
[----:B------:R-:W0:Y:S08]  /*02b0*/  LDC.64 R28, c[0x0][0x380] ;  /* 0x0000e000ff1c7b82 */ /* 0x000e300000000a00 */
[----:B------:R-:W1:Y:S01]  /*02c0*/  LDC.64 R30, c[0x0][0x388] ;  /* 0x0000e200ff1e7b82 */ /* 0x000e620000000a00 */
[----:B0-----:R-:W-:-:S05]  /*02d0*/  IMAD.WIDE R28, R17, 0x4, R28 ;  /* 0x00000004111c7825 */ /* 0x001fca00078e021c */
[----:B------:R-:W2:Y:S01]  /*02e0*/  LDG.E R10, desc[UR8][R28.64] ;  /* 0x000000081c0a7981 */ /* 0x000ea2000c1e1900 */
[----:B-1----:R-:W-:-:S05]  /*02f0*/  IMAD.WIDE R8, R18, 0x4, R30 ;  /* 0x0000000412087825 */ /* 0x002fca00078e021e */
[----:B------:R-:W3:Y:S01]  /*0300*/  LDG.E R35, desc[UR8][R8.64] ;  /* 0x0000000808237981 */ /* 0x000ee2000c1e1900 */
[C---:B------:R-:W-:Y:S02]  /*0310*/  LEA R25, R4.reuse, R7, 0x2 ;  /* 0x0000000704197211 */ /* 0x040fe400078e10ff */
[----:B------:R-:W-:-:S03]  /*0320*/  LEA R16, R4, UR6, 0x2 ;  /* 0x0000000604107c11 */ /* 0x000fc6000f8e10ff */
[----:B--2---:R-:W-:Y:S04]  /*0330*/  STS [R25], R10 ;  /* 0x0000000a19007388 */ /* 0x004fe80000000800 */
[----:B---3--:R-:W-:Y:S01]  /*0340*/  STS [R6], R35 ;  /* 0x0000002306007388 */ /* 0x008fe20000000800 */
[----:B------:R-:W-:Y:S06]  /*0350*/  BAR.SYNC.DEFER_BLOCKING 0x0 ;  /* 0x0000000000007b1d */ /* 0x000fec0000010000 */
[----:B------:R-:W-:Y:S04]  /*0360*/  LDS R11, [R16] ;  /* 0x00000000100b7984 */ /* 0x000fe80000000800 */
[----:B------:R-:W0:Y:S04]  /*0370*/  LDS.128 R12, [R7] ;  /* 0x00000000070c7984 */ /* 0x000e280000000c00 */
[----:B------:R-:W1:Y:S04]  /*0380*/  LDS R37, [R16+0x40] ;  /* 0x0000400010257984 */ /* 0x000e680000000800 */
[----:B------:R-:W2:Y:S01]  /*0390*/  LDS R33, [R16+0x80] ;  /* 0x0000800010217984 */ /* 0x000ea20000000800 */
[----:B0-----:R-:W-:-:S03]  /*03a0*/  FFMA R32, R12, R11, R27 ;  /* 0x0000000b0c207223 */ /* 0x001fc6000000001b */
[----:B------:R-:W0:Y:S01]  /*03b0*/  LDS R12, [R16+0xc0] ;  /* 0x0000c000100c7984 */ /* 0x000e220000000800 */
[----:B-1----:R-:W-:-:S03]  /*03c0*/  FFMA R34, R37, R13, R32 ;  /* 0x0000000d25227223 */ /* 0x002fc60000000020 */
[----:B------:R-:W-:Y:S04]  /*03d0*/  LDS R13, [R16+0x100] ;  /* 0x00010000100d7984 */ /* 0x000fe80000000800 */
[----:B------:R-:W1:Y:S04]  /*03e0*/  LDS.128 R8, [R7+0x10] ;  /* 0x0000100007087984 */ /* 0x000e680000000c00 */
[----:B------:R-:W3:Y:S04]  /*03f0*/  LDS R32, [R16+0x140] ;  /* 0x0001400010207984 */ /* 0x000ee80000000800 */
[----:B------:R-:W4:Y:S01]  /*0400*/  LDS R27, [R16+0x180] ;  /* 0x00018000101b7984 */ /* 0x000f220000000800 */
[----:B--2---:R-:W-:-:S03]  /*0410*/  FFMA R33, R33, R14, R34 ;  /* 0x0000000e21217223 */ /* 0x004fc60000000022 */
[----:B------:R-:W-:Y:S04]  /*0420*/  LDS R37, [R16+0x340] ;  /* 0x0003400010257984 */ /* 0x000fe80000000800 */
[----:B------:R-:W-:Y:S01]  /*0430*/  LDS R34, [R16+0x3c0] ;  /* 0x0003c00010227984 */ /* 0x000fe20000000800 */
[----:B0-----:R-:W-:-:S03]  /*0440*/  FFMA R15, R12, R15, R33 ;  /* 0x0000000f0c0f7223 */ /* 0x001fc60000000021 */
[----:B------:R-:W-:Y:S01]  /*0450*/  LDS R33, [R16+0x240] ;  /* 0x0002400010217984 */ /* 0x000fe20000000800 */
[----:B-1----:R-:W-:-:S03]  /*0460*/  FFMA R13, R8, R13, R15 ;  /* 0x0000000d080d7223 */ /* 0x002fc6000000000f */
[----:B------:R-:W0:Y:S01]  /*0470*/  LDS R8, [R16+0x1c0] ;  /* 0x0001c00010087984 */ /* 0x000e220000000800 */
[----:B---3--:R-:W-:-:S03]  /*0480*/  FFMA R32, R32, R9, R13 ;  /* 0x0000000920207223 */ /* 0x008fc6000000000d */
[----:B------:R-:W-:Y:S04]  /*0490*/  LDS R9, [R16+0x200] ;  /* 0x0002000010097984 */ /* 0x000fe80000000800 */
[----:B------:R-:W1:Y:S01]  /*04a0*/  LDS.128 R12, [R7+0x20] ;  /* 0x00002000070c7984 */ /* 0x000e620000000c00 */
[----:B----4-:R-:W-:-:S03]  /*04b0*/  FFMA R27, R27, R10, R32 ;  /* 0x0000000a1b1b7223 */ /* 0x010fc60000000020 */
[----:B------:R-:W2:Y:S04]  /*04c0*/  LDS R32, [R16+0x280] ;  /* 0x0002800010207984 */ /* 0x000ea80000000800 */
[----:B------:R-:W3:Y:S01]  /*04d0*/  LDS R10, [R16+0x2c0] ;  /* 0x0002c000100a7984 */ /* 0x000ee20000000800 */
[----:B0-----:R-:W-:-:S03]  /*04e0*/  FFMA R11, R8, R11, R27 ;  /* 0x0000000b080b7223 */ /* 0x001fc6000000001b */
[----:B------:R-:W-:Y:S01]  /*04f0*/  LDS R27, [R16+0x380] ;  /* 0x00038000101b7984 */ /* 0x000fe20000000800 */
[----:B-1----:R-:W-:-:S03]  /*0500*/  FFMA R12, R12, R9, R11 ;  /* 0x000000090c0c7223 */ /* 0x002fc6000000000b */
[----:B------:R-:W-:Y:S01]  /*0510*/  LDS R9, [R16+0x300] ;  /* 0x0003000010097984 */ /* 0x000fe20000000800 */
[----:B------:R-:W-:-:S04]  /*0520*/  FFMA R13, R33, R13, R12 ;  /* 0x0000000d210d7223 */ /* 0x000fc8000000000c */
[----:B--2---:R-:W-:-:S04]  /*0530*/  FFMA R13, R32, R14, R13 ;  /* 0x0000000e200d7223 */ /* 0x004fc8000000000d */
[----:B---3--:R-:W-:Y:S02]  /*0540*/  FFMA R11, R10, R15, R13 ;  /* 0x0000000f0a0b7223 */ /* 0x008fe4000000000d */
[----:B------:R-:W0:Y:S01]  /*0550*/  LDS.128 R12, [R7+0x30] ;  /* 0x00003000070c7984 */ /* 0x000e220000000c00 */
[----:B------:R-:W-:Y:S01]  /*0560*/  IMAD.WIDE R32, R22, 0x4, R30 ;  /* 0x0000000416207825 */ /* 0x000fe200078e021e */
[----:B------:R-:W-:Y:S06]  /*0570*/  BAR.SYNC.DEFER_BLOCKING 0x0 ;  /* 0x0000000000007b1d */ /* 0x000fec0000010000 */
[----:B------:R-:W2:Y:S04]  /*0580*/  LDG.E R33, desc[UR8][R32.64] ;  /* 0x0000000820217981 */ /* 0x000ea8000c1e1900 */
[----:B------:R-:W3:Y:S01]  /*0590*/  LDG.E R32, desc[UR8][R28.64+0x40] ;  /* 0x000040081c207981 */ /* 0x000ee2000c1e1900 */
[----:B0-----:R-:W-:-:S04]  /*05a0*/  FFMA R12, R12, R9, R11 ;  /* 0x000000090c0c7223 */ /* 0x001fc8000000000b */
[----:B------:R-:W-:-:S04]  /*05b0*/  FFMA R36, R37, R13, R12 ;  /* 0x0000000d25247223 */ /* 0x000fc8000000000c */
[----:B------:R-:W-:-:S04]  /*05c0*/  FFMA R27, R27, R14, R36 ;  /* 0x0000000e1b1b7223 */ /* 0x000fc80000000024 */
[----:B------:R-:W-:Y:S01]  /*05d0*/  FFMA R15, R34, R15, R27 ;  /* 0x0000000f220f7223 */ /* 0x000fe2000000001b */
[----:B---3--:R-:W-:Y:S04]  /*05e0*/  STS [R25], R32 ;  /* 0x0000002019007388 */ /* 0x008fe80000000800 */
[----:B--2---:R-:W-:Y:S01]  /*05f0*/  STS [R6], R33 ;  /* 0x0000002106007388 */ /* 0x004fe20000000800 */
[----:B------:R-:W-:Y:S06]  /*0600*/  BAR.SYNC.DEFER_BLOCKING 0x0 ;  /* 0x0000000000007b1d */ /* 0x000fec0000010000 */
[----:B------:R-:W-:Y:S04]  /*0610*/  LDS R35, [R16] ;  /* 0x0000000010237984 */ /* 0x000fe80000000800 */
[----:B------:R-:W0:Y:S04]  /*0620*/  LDS.128 R8, [R7] ;  /* 0x0000000007087984 */ /* 0x000e280000000c00 */
[----:B------:R-:W1:Y:S04]  /*0630*/  LDS R12, [R16+0x40] ;  /* 0x00004000100c7984 */ /* 0x000e680000000800 */
[----:B------:R-:W2:Y:S04]  /*0640*/  LDS R27, [R16+0x80] ;  /* 0x00008000101b7984 */ /* 0x000ea80000000800 */
[----:B------:R-:W-:Y:S04]  /*0650*/  LDS R32, [R16+0x140] ;  /* 0x0001400010207984 */ /* 0x000fe80000000800 */
[----:B------:R-:W-:Y:S04]  /*0660*/  LDS R33, [R16+0x180] ;  /* 0x0001800010217984 */ /* 0x000fe80000000800 */
[----:B------:R-:W-:Y:S01]  /*0670*/  LDS R37, [R16+0x340] ;  /* 0x0003400010257984 */ /* 0x000fe20000000800 */
[----:B0-----:R-:W-:-:S03]  /*0680*/  FFMA R15, R8, R35, R15 ;  /* 0x00000023080f7223 */ /* 0x001fc6000000000f */
[----:B------:R-:W0:Y:S01]  /*0690*/  LDS R8, [R16+0xc0] ;  /* 0x0000c00010087984 */ /* 0x000e220000000800 */
[----:B-1----:R-:W-:-:S03]  /*06a0*/  FFMA R34, R12, R9, R15 ;  /* 0x000000090c227223 */ /* 0x002fc6000000000f */
[----:B------:R-:W-:Y:S04]  /*06b0*/  LDS R9, [R16+0x100] ;  /* 0x0001000010097984 */ /* 0x000fe80000000800 */
[----:B------:R-:W1:Y:S01]  /*06c0*/  LDS.128 R12, [R7+0x10] ;  /* 0x00001000070c7984 */ /* 0x000e620000000c00 */
[----:B--2---:R-:W-:-:S03]  /*06d0*/  FFMA R27, R27, R10, R34 ;  /* 0x0000000a1b1b7223 */ /* 0x004fc60000000022 */
[----:B------:R-:W-:Y:S01]  /*06e0*/  LDS R34, [R16+0x3c0] ;  /* 0x0003c00010227984 */ /* 0x000fe20000000800 */
[----:B0-----:R-:W-:-:S03]  /*06f0*/  FFMA R11, R8, R11, R27 ;  /* 0x0000000b080b7223 */ /* 0x001fc6000000001b */
[----:B------:R-:W-:Y:S01]  /*0700*/  LDS R27, [R16+0x240] ;  /* 0x00024000101b7984 */ /* 0x000fe20000000800 */
[----:B-1----:R-:W-:-:S03]  /*0710*/  FFMA R9, R12, R9, R11 ;  /* 0x000000090c097223 */ /* 0x002fc6000000000b */
[----:B------:R-:W0:Y:S01]  /*0720*/  LDS R12, [R16+0x1c0] ;  /* 0x0001c000100c7984 */ /* 0x000e220000000800 */
[----:B------:R-:W-:-:S03]  /*0730*/  FFMA R32, R32, R13, R9 ;  /* 0x0000000d20207223 */ /* 0x000fc60000000009 */
[----:B------:R-:W-:Y:S04]  /*0740*/  LDS R13, [R16+0x200] ;  /* 0x00020000100d7984 */ /* 0x000fe80000000800 */
[----:B------:R-:W1:Y:S01]  /*0750*/  LDS.128 R8, [R7+0x20] ;  /* 0x0000200007087984 */ /* 0x000e620000000c00 */
[----:B------:R-:W-:-:S03]  /*0760*/  FFMA R33, R33, R14, R32 ;  /* 0x0000000e21217223 */ /* 0x000fc60000000020 */
[----:B------:R-:W2:Y:S04]  /*0770*/  LDS R32, [R16+0x280] ;  /* 0x0002800010207984 */ /* 0x000ea80000000800 */
[----:B------:R-:W3:Y:S01]  /*0780*/  LDS R14, [R16+0x2c0] ;  /* 0x0002c000100e7984 */ /* 0x000ee20000000800 */
[----:B0-----:R-:W-:-:S04]  /*0790*/  FFMA R15, R12, R15, R33 ;  /* 0x0000000f0c0f7223 */ /* 0x001fc80000000021 */
[----:B-1----:R-:W-:Y:S02]  /*07a0*/  FFMA R8, R8, R13, R15 ;  /* 0x0000000d08087223 */ /* 0x002fe4000000000f */
[----:B------:R-:W-:Y:S02]  /*07b0*/  LDS R13, [R16+0x300] ;  /* 0x00030000100d7984 */ /* 0x000fe40000000800 */
[----:B------:R-:W-:Y:S02]  /*07c0*/  FFMA R9, R27, R9, R8 ;  /* 0x000000091b097223 */ /* 0x000fe40000000008 */
[----:B------:R-:W-:Y:S02]  /*07d0*/  LDS R27, [R16+0x380] ;  /* 0x00038000101b7984 */ /* 0x000fe40000000800 */
        /* <DEDUP_REMOVED lines=11> */
[----:B------:R-:W-:Y:S01]  /*0890*/  IMAD.WIDE R30, R24, 0x4, R30 ;  /* 0x00000004181e7825 */ /* 0x000fe200078e021e */
        /* <DEDUP_REMOVED lines=14> */
[----:B------:R-:W1:Y:S04]  /*0980*/  LDS.128 R8, [R7+0x10] ;  /* 0x0000100007087984 */ /* 0x000e680000000c00 */
[----:B------:R-:W3:Y:S01]  /*0990*/  LDS R12, [R16+0x140] ;  /* 0x00014000100c7984 */ /* 0x000ee20000000800 */
[----:B--2---:R-:W-:-:S03]  /*09a0*/  FFMA R14, R27, R14, R32 ;  /* 0x0000000e1b0e7223 */ /* 0x004fc60000000020 */
[----:B------:R-:W2:Y:S01]  /*09b0*/  LDS R27, [R16+0x180] ;  /* 0x00018000101b7984 */ /* 0x000ea20000000800 */
[----:B0-----:R-:W-:-:S03]  /*09c0*/  FFMA R15, R35, R15, R14 ;  /* 0x0000000f230f7223 */ /* 0x001fc6000000000e */
[----:B------:R-:W-:Y:S01]  /*09d0*/  LDS R35, [R16+0x240] ;  /* 0x0002400010237984 */ /* 0x000fe20000000800 */
[----:B-1----:R-:W-:-:S03]  /*09e0*/  FFMA R13, R8, R13, R15 ;  /* 0x0000000d080d7223 */ /* 0x002fc6000000000f */
[----:B------:R-:W0:Y:S01]  /*09f0*/  LDS R8, [R16+0x1c0] ;  /* 0x0001c00010087984 */ /* 0x000e220000000800 */
[----:B---3--:R-:W-:-:S03]  /*0a00*/  FFMA R32, R12, R9, R13 ;  /* 0x000000090c207223 */ /* 0x008fc6000000000d */
[----:B------:R-:W1:Y:S04]  /*0a10*/  LDS.128 R12, [R7+0x20] ;  /* 0x00002000070c7984 */ /* 0x000e680000000c00 */
[----:B------:R-:W3:Y:S01]  /*0a20*/  LDS R9, [R16+0x280] ;  /* 0x0002800010097984 */ /* 0x000ee20000000800 */
[----:B--2---:R-:W-:-:S04]  /*0a30*/  FFMA R27, R27, R10, R32 ;  /* 0x0000000a1b1b7223 */ /* 0x004fc80000000020 */
[----:B0-----:R-:W-:-:S04]  /*0a40*/  FFMA R11, R8, R11, R27 ;  /* 0x0000000b080b7223 */ /* 0x001fc8000000001b */
[----:B-1----:R-:W-:Y:S02]  /*0a50*/  FFMA R12, R12, R33, R11 ;  /* 0x000000210c0c7223 */ /* 0x002fe4000000000b */
[----:B------:R-:W-:Y:S02]  /*0a60*/  LDS R33, [R16+0x380] ;  /* 0x0003800010217984 */ /* 0x000fe40000000800 */
[----:B------:R-:W-:Y:S02]  /*0a70*/  FFMA R8, R35, R13, R12 ;  /* 0x0000000d23087223 */ /* 0x000fe4000000000c */
[----:B------:R-:W0:Y:S02]  /*0a80*/  LDS R12, [R16+0x2c0] ;  /* 0x0002c000100c7984 */ /* 0x000e240000000800 */
[----:B---3--:R-:W-:Y:S02]  /*0a90*/  FFMA R13, R9, R14, R8 ;  /* 0x0000000e090d7223 */ /* 0x008fe40000000008 */
[----:B------:R-:W-:Y:S04]  /*0aa0*/  LDS R35, [R16+0x300] ;  /* 0x0003000010237984 */ /* 0x000fe80000000800 */
[----:B------:R-:W1:Y:S01]  /*0ab0*/  LDS.128 R8, [R7+0x30] ;  /* 0x0000300007087984 */ /* 0x000e620000000c00 */
[----:B------:R-:W-:Y:S06]  /*0ac0*/  BAR.SYNC.DEFER_BLOCKING 0x0 ;  /* 0x0000000000007b1d */ /* 0x000fec0000010000 */
[----:B------:R-:W2:Y:S04]  /*0ad0*/  LDG.E R28, desc[UR8][R28.64+0xc0] ;  /* 0x0000c0081c1c7981 */ /* 0x000ea8000c1e1900 */
[----:B------:R-:W3:Y:S01]  /*0ae0*/  LDG.E R31, desc[UR8][R30.64] ;  /* 0x000000081e1f7981 */ /* 0x000ee2000c1e1900 */
[----:B0-----:R-:W-:-:S04]  /*0af0*/  FFMA R37, R12, R15, R13 ;  /* 0x0000000f0c257223 */ /* 0x001fc8000000000d */
[----:B-1----:R-:W-:-:S04]  /*0b00*/  FFMA R35, R8, R35, R37 ;  /* 0x0000002308237223 */ /* 0x002fc80000000025 */
[----:B------:R-:W-:-:S04]  /*0b10*/  FFMA R36, R36, R9, R35 ;  /* 0x0000000924247223 */ /* 0x000fc80000000023 */
[----:B------:R-:W-:-:S04]  /*0b20*/  FFMA R33, R33, R10, R36 ;  /* 0x0000000a21217223 */ /* 0x000fc80000000024 */
[----:B------:R-:W-:Y:S01]  /*0b30*/  FFMA R33, R34, R11, R33 ;  /* 0x0000000b22217223 */ /* 0x000fe20000000021 */
[----:B------:R-:W-:-:S04]  /*0b40*/  IADD3 R19, PT, PT, R19, 0x4, RZ ;  /* 0x0000000413137810 */ /* 0x000fc80007ffe0ff */
[----:B------:R-:W-:Y:S02]  /*0b50*/  ISETP.NE.AND P0, PT, R19, RZ, PT ;  /* 0x000000ff1300720c */ /* 0x000fe40003f05270 */
        /* <DEDUP_REMOVED lines=20> */
[----:B------:R-:W-:Y:S01]  /*0ca0*/  LDS R34, [R16+0x3c0] ;  /* 0x0003c00010227984 */ /* 0x000fe20000000800 */
[----:B-1----:R-:W-:-:S03]  /*0cb0*/  FFMA R32, R32, R13, R27 ;  /* 0x0000000d20207223 */ /* 0x002fc6000000001b */
[----:B------:R-:W-:Y:S01]  /*0cc0*/  LDS R27, [R16+0x200] ;  /* 0x00020000101b7984 */ /* 0x000fe20000000800 */
[----:B--2---:R-:W-:-:S03]  /*0cd0*/  FFMA R35, R35, R14, R32 ;  /* 0x0000000e23237223 */ /* 0x004fc60000000020 */
[----:B------:R-:W-:Y:S01]  /*0ce0*/  LDS R32, [R16+0x240] ;  /* 0x0002400010207984 */ /* 0x000fe20000000800 */
[----:B---3--:R-:W-:-:S03]  /*0cf0*/  FFMA R35, R36, R15, R35 ;  /* 0x0000000f24237223 */ /* 0x008fc60000000023 */
[----:B------:R-:W0:Y:S01]  /*0d00*/  LDS.128 R12, [R7+0x20] ;  /* 0x00002000070c7984 */ /* 0x000e220000000c00 */
[----:B----4-:R-:W-:-:S04]  /*0d10*/  FFMA R29, R8, R29, R35 ;  /* 0x0000001d081d7223 */ /* 0x010fc80000000023 */
[----:B-----5:R-:W-:Y:S02]  /*0d20*/  FFMA R28, R28, R9, R29 ;  /* 0x000000091c1c7223 */ /* 0x020fe4000000001d */
[----:B------:R-:W1:Y:S02]  /*0d30*/  LDS R29, [R16+0x280] ;  /* 0x00028000101d7984 */ /* 0x000e640000000800 */
[----:B------:R-:W-:Y:S02]  /*0d40*/  FFMA R25, R25, R10, R28 ;  /* 0x0000000a19197223 */ /* 0x000fe4000000001c */
[----:B------:R-:W2:Y:S02]  /*0d50*/  LDS R28, [R16+0x2c0] ;  /* 0x0002c000101c7984 */ /* 0x000ea40000000800 */
[----:B------:R-:W-:Y:S02]  /*0d60*/  FFMA R33, R30, R11, R25 ;  /* 0x0000000b1e217223 */ /* 0x000fe40000000019 */
[----:B------:R-:W3:Y:S04]  /*0d70*/  LDS.128 R8, [R7+0x30] ;  /* 0x0000300007087984 */ /* 0x000ee80000000c00 */
[----:B------:R-:W4:Y:S04]  /*0d80*/  LDS R30, [R16+0x340] ;  /* 0x00034000101e7984 */ /* 0x000f280000000800 */
[----:B------:R-:W5:Y:S01]  /*0d90*/  LDS R25, [R16+0x380] ;  /* 0x0003800010197984 */ /* 0x000f620000000800 */
        /* <DEDUP_REMOVED lines=9> */
[----:B------:R-:W-:Y:S05]  /*0e30*/  @P0 BRA `(.L_x_10) ;  /* 0xfffffff4001c0947 */ /* 0x000fea000383ffff */
.L_x_9:
[----:B------:R-:W-:Y:S01]  /*0e40*/  LOP3.LUT P0, R8, R23, 0x3, RZ, 0xc0, !PT ;  /* 0x0000000317087812 */ /* 0x000fe2000780c0ff */
[----:B------:R-:W-:-:S12]  /*0e50*/  IMAD R21, R3, UR4, R21 ;  /* 0x0000000403157c24 */ /* 0x000fd8000f8e0215 */
[----:B------:R-:W-:Y:S05]  /*0e60*/  @!P0 BRA `(.L_x_8) ;  /* 0x0000000800708947 */ /* 0x000fea0003800000 */
[----:B------:R-:W-:Y:S02]  /*0e70*/  ISETP.NE.AND P0, PT, R8, 0x1, PT ;  /* 0x000000010800780c */ /* 0x000fe40003f05270 */
[----:B------:R-:W-:-:S04]  /*0e80*/  LOP3.LUT R23, R23, 0x1, RZ, 0xc0, !PT ;  /* 0x0000000117177812 */ /* 0x000fc800078ec0ff */
[----:B------:R-:W-:-:S07]  /*0e90*/  ISETP.NE.U32.AND P1, PT, R23, 0x1, PT ;  /* 0x000000011700780c */ /* 0x000fce0003f25070 */
[----:B------:R-:W-:Y:S06]  /*0ea0*/  @!P0 BRA `(.L_x_11) ;  /* 0x0000000400888947 */ /* 0x000fec0003800000 */
[----:B------:R-:W0:Y:S01]  /*0eb0*/  LDC.64 R24, c[0x0][0x380] ;  /* 0x0000e000ff187b82 */ /* 0x000e220000000a00 */
[----:B------:R-:W-:Y:S02]  /*0ec0*/  LEA R8, R2, R4, 0x4 ;  /* 0x0000000402087211 */ /* 0x000fe400078e20ff */
[----:B------:R-:W-:-:S03]  /*0ed0*/  SHF.L.U32 R16, R5, 0x4, RZ ;  /* 0x0000000405107819 */ /* 0x000fc600000006ff */
[-C--:B------:R-:W-:Y:S01]  /*0ee0*/  IMAD R8, R0, R3.reuse, R8 ;  /* 0x0000000300087224 */ /* 0x080fe200078e0208 */
[----:B------:R-:W-:Y:S01]  /*0ef0*/  IADD3 R9, PT, PT, R21, R16, RZ ;  /* 0x0000001015097210 */ /* 0x000fe20007ffe0ff */
[----:B------:R-:W1:Y:S02]  /*0f00*/  LDC.64 R34, c[0x0][0x388] ;  /* 0x0000e200ff227b82 */ /* 0x000e640000000a00 */
[----:B------:R-:W-:Y:S02]  /*0f10*/  IMAD R16, R16, R3, R8 ;  /* 0x0000000310107224 */ /* 0x000fe400078e0208 */
        /* <DEDUP_REMOVED lines=26> */
[----:B---3--:R-:W-:Y:S01]  /*10c0*/  FFMA R11, R31, R11, R10 ;  /* 0x0000000b1f0b7223 */ /* 0x008fe2000000000a */
[----:B------:R-:W-:Y:S02]  /*10d0*/  LEA R9, R3, R16, 0x4 ;  /* 0x0000001003097211 */ /* 0x000fe400078e20ff */
[----:B------:R-:W-:Y:S04]  /*10e0*/  LDS R31, [R22+0x300] ;  /* 0x00030000161f7984 */ /* 0x000fe80000000800 */
[----:B------:R-:W-:Y:S01]  /*10f0*/  LDS R28, [R22+0x340] ;  /* 0x00034000161c7984 */ /* 0x000fe20000000800 */
[----:B----4-:R-:W-:Y:S01]  /*1100*/  FFMA R11, R12, R30, R11 ;  /* 0x0000001e0c0b7223 */ /* 0x010fe2000000000b */
[----:B------:R-:W-:-:S02]  /*1110*/  IMAD.WIDE R34, R9, 0x4, R34 ;  /* 0x0000000409227825 */ /* 0x000fc400078e0222 */
[----:B------:R-:W-:Y:S02]  /*1120*/  LDS R29, [R22+0x380] ;  /* 0x00038000161d7984 */ /* 0x000fe40000000800 */
[----:B-----5:R-:W-:Y:S02]  /*1130*/  FFMA R26, R26, R13, R11 ;  /* 0x0000000d1a1a7223 */ /* 0x020fe4000000000b */
[----:B------:R-:W-:Y:S02]  /*1140*/  LDS R30, [R22+0x3c0] ;  /* 0x0003c000161e7984 */ /* 0x000fe40000000800 */
[----:B------:R-:W-:Y:S02]  /*1150*/  FFMA R17, R17, R14, R26 ;  /* 0x0000000e11117223 */ /* 0x000fe4000000001a */
[----:B------:R-:W0:Y:S02]  /*1160*/  LDS.128 R8, [R7+0x20] ;  /* 0x0000200007087984 */ /* 0x000e240000000c00 */
[----:B------:R-:W-:-:S02]  /*1170*/  FFMA R26, R18, R15, R17 ;  /* 0x0000000f121a7223 */ /* 0x000fc40000000011 */
[----:B------:R-:W1:Y:S01]  /*1180*/  LDS.128 R16, [R7+0x30] ;  /* 0x0000300007107984 */ /* 0x000e620000000c00 */
[----:B------:R-:W-:Y:S06]  /*1190*/  BAR.SYNC.DEFER_BLOCKING 0x0 ;  /* 0x0000000000007b1d */ /* 0x000fec0000010000 */
[----:B------:R-:W2:Y:S04]  /*11a0*/  LDG.E R24, desc[UR8][R24.64+0x40] ;  /* 0x0000400818187981 */ /* 0x000ea8000c1e1900 */
[----:B------:R-:W3:Y:S01]  /*11b0*/  LDG.E R35, desc[UR8][R34.64] ;  /* 0x0000000822237981 */ /* 0x000ee2000c1e1900 */
[----:B0-----:R-:W-:-:S04]  /*11c0*/  FFMA R8, R8, R27, R26 ;  /* 0x0000001b08087223 */ /* 0x001fc8000000001a */
[----:B------:R-:W-:-:S04]  /*11d0*/  FFMA R8, R32, R9, R8 ;  /* 0x0000000920087223 */ /* 0x000fc80000000008 */
[----:B------:R-:W-:-:S04]  /*11e0*/  FFMA R37, R37, R10, R8 ;  /* 0x0000000a25257223 */ /* 0x000fc80000000008 */
[----:B------:R-:W-:-:S04]  /*11f0*/  FFMA R37, R36, R11, R37 ;  /* 0x0000000b24257223 */ /* 0x000fc80000000025 */
[----:B-1----:R-:W-:-:S04]  /*1200*/  FFMA R31, R16, R31, R37 ;  /* 0x0000001f101f7223 */ /* 0x002fc80000000025 */
[----:B------:R-:W-:-:S04]  /*1210*/  FFMA R28, R28, R17, R31 ;  /* 0x000000111c1c7223 */ /* 0x000fc8000000001f */
[----:B------:R-:W-:Y:S01]  /*1220*/  FFMA R29, R29, R18, R28 ;  /* 0x000000121d1d7223 */ /* 0x000fe2000000001c */
[----:B------:R-:W-:Y:S01]  /*1230*/  IADD3 R5, PT, PT, R5, 0x2, RZ ;  /* 0x0000000205057810 */ /* 0x000fe20007ffe0ff */
[----:B--2---:R0:W-:Y:S04]  /*1240*/  STS [R33], R24 ;  /* 0x0000001821007388 */ /* 0x0041e80000000800 */
[----:B---3--:R-:W-:Y:S01]  /*1250*/  STS [R6], R35 ;  /* 0x0000002306007388 */ /* 0x008fe20000000800 */
[----:B------:R-:W-:Y:S06]  /*1260*/  BAR.SYNC.DEFER_BLOCKING 0x0 ;  /* 0x0000000000007b1d */ /* 0x000fec0000010000 */
[----:B------:R-:W-:Y:S04]  /*1270*/  LDS R23, [R22] ;  /* 0x0000000016177984 */ /* 0x000fe80000000800 */
[----:B------:R-:W1:Y:S04]  /*1280*/  LDS.128 R12, [R7] ;  /* 0x00000000070c7984 */ /* 0x000e680000000c00 */
[----:B------:R-:W2:Y:S04]  /*1290*/  LDS R26, [R22+0x40] ;  /* 0x00004000161a7984 */ /* 0x000ea80000000800 */
[----:B------:R-:W3:Y:S04]  /*12a0*/  LDS R27, [R22+0x80] ;  /* 0x00008000161b7984 */ /* 0x000ee80000000800 */
[----:B------:R-:W4:Y:S04]  /*12b0*/  LDS R32, [R22+0xc0] ;  /* 0x0000c00016207984 */ /* 0x000f280000000800 */
[----:B------:R-:W-:Y:S04]  /*12c0*/  LDS R25, [R22+0x100] ;  /* 0x0001000016197984 */ /* 0x000fe80000000800 */
[----:B------:R-:W5:Y:S04]  /*12d0*/  LDS.128 R8, [R7+0x10] ;  /* 0x0000100007087984 */ /* 0x000f680000000c00 */
[----:B------:R-:W5:Y:S04]  /*12e0*/  LDS R24, [R22+0x140] ;  /* 0x0001400016187984 */ /* 0x000f680000000800 */
[----:B------:R-:W5:Y:S01]  /*12f0*/  LDS R31, [R22+0x180] ;  /* 0x00018000161f7984 */ /* 0x000f620000000800 */
[----:B0-----:R-:W-:-:S03]  /*1300*/  FFMA R33, R30, R19, R29 ;  /* 0x000000131e217223 */ /* 0x001fc6000000001d */
[----:B------:R-:W0:Y:S04]  /*1310*/  LDS R28, [R22+0x1c0] ;  /* 0x0001c000161c7984 */ /* 0x000e280000000800 */
[----:B------:R-:W-:Y:S04]  /*1320*/  LDS R29, [R22+0x200] ;  /* 0x00020000161d7984 */ /* 0x000fe80000000800 */
[----:B------:R-:W0:Y:S01]  /*1330*/  LDS.128 R16, [R7+0x20] ;  /* 0x0000200007107984 */ /* 0x000e220000000c00 */
[----:B-1----:R-:W-:-:S03]  /*1340*/  FFMA R23, R12, R23, R33 ;  /* 0x000000170c177223 */ /* 0x002fc60000000021 */
[----:B------:R-:W1:Y:S01]  /*1350*/  LDS R30, [R22+0x240] ;  /* 0x00024000161e7984 */ /* 0x000e620000000800 */
[----:B--2---:R-:W-:-:S03]  /*1360*/  FFMA R26, R26, R13, R23 ;  /* 0x0000000d1a1a7223 */ /* 0x004fc60000000017 */
[----:B------:R-:W2:Y:S01]  /*1370*/  LDS R23, [R22+0x280] ;  /* 0x0002800016177984 */ /* 0x000ea20000000800 */
[----:B---3--:R-:W-:-:S03]  /*1380*/  FFMA R27, R27, R14, R26 ;  /* 0x0000000e1b1b7223 */ /* 0x008fc6000000001a */
[----:B------:R-:W3:Y:S01]  /*1390*/  LDS R26, [R22+0x2c0] ;  /* 0x0002c000161a7984 */ /* 0x000ee20000000800 */
[----:B----4-:R-:W-:-:S03]  /*13a0*/  FFMA R33, R32, R15, R27 ;  /* 0x0000000f20217223 */ /* 0x010fc6000000001b */
[----:B------:R-:W-:Y:S04]  /*13b0*/  LDS R27, [R22+0x300] ;  /* 0x00030000161b7984 */ /* 0x000fe80000000800 */
[----:B------:R-:W4:Y:S01]  /*13c0*/  LDS.128 R12, [R7+0x30] ;  /* 0x00003000070c7984 */ /* 0x000f220000000c00 */
[----:B-----5:R-:W-:-:S03]  /*13d0*/  FFMA R33, R8, R25, R33 ;  /* 0x0000001908217223 */ /* 0x020fc60000000021 */
[----:B------:R-:W5:Y:S04]  /*13e0*/  LDS R32, [R22+0x340] ;  /* 0x0003400016207984 */ /* 0x000f680000000800 */
[----:B------:R-:W5:Y:S01]  /*13f0*/  LDS R25, [R22+0x380] ;  /* 0x0003800016197984 */ /* 0x000f620000000800 */
[----:B------:R-:W-:-:S03]  /*1400*/  FFMA R24, R24, R9, R33 ;  /* 0x0000000918187223 */ /* 0x000fc60000000021 */
[----:B------:R-:W5:Y:S01]  /*1410*/  LDS R8, [R22+0x3c0] ;  /* 0x0003c00016087984 */ /* 0x000f620000000800 */
        /* <DEDUP_REMOVED lines=11> */
.L_x_11:
[----:B------:R-:W-:Y:S05]  /*14d0*/  @P1 BRA `(.L_x_8) ;  /* 0x0000000000d41947 */ /* 0x000fea0003800000 */
        /* <DEDUP_REMOVED lines=26> */
[----:B------:R-:W-:Y:S04]  /*1680*/  LDS R21, [R0+0x200] ;  /* 0x0002000000157984 */ /* 0x000fe80000000800 */
[----:B------:R-:W5:Y:S01]  /*1690*/  LDS.128 R16, [R7+0x20] ;  /* 0x0000200007107984 */ /* 0x000f620000000c00 */
[----:B0-----:R-:W-:-:S03]  /*16a0*/  FFMA R8, R8, R24, R27 ;  /* 0x0000001808087223 */ /* 0x001fc6000000001b */
[----:B------:R-:W0:Y:S01]  /*16b0*/  LDS R6, [R0+0x240] ;  /* 0x0002400000067984 */ /* 0x000e220000000800 */
        /* <DEDUP_REMOVED lines=14> */
[----:B------:R-:W-:-:S04]  /*17a0*/  FFMA R15, R16, R21, R15 ;  /* 0x00000015100f7223 */ /* 0x000fc8000000000f */
[----:B0-----:R-:W-:-:S04]  /*17b0*/  FFMA R6, R6, R17, R15 ;  /* 0x0000001106067223 */ /* 0x001fc8000000000f */
[----:B-1----:R-:W-:-:S04]  /*17c0*/  FFMA R29, R29, R18, R6 ;  /* 0x000000121d1d7223 */ /* 0x002fc80000000006 */
[----:B--2---:R-:W-:-:S04]  /*17d0*/  FFMA R19, R8, R19, R29 ;  /* 0x0000001308137223 */ /* 0x004fc8000000001d */
[----:B---3--:R-:W-:-:S04]  /*17e0*/  FFMA R9, R24, R9, R19 ;  /* 0x0000000918097223 */ /* 0x008fc80000000013 */
[----:B----4-:R-:W-:-:S04]  /*17f0*/  FFMA R9, R10, R25, R9 ;  /* 0x000000190a097223 */ /* 0x010fc80000000009 */
[----:B-----5:R-:W-:-:S04]  /*1800*/  FFMA R12, R12, R26, R9 ;  /* 0x0000001a0c0c7223 */ /* 0x020fc80000000009 */
[----:B------:R-:W-:Y:S01]  /*1810*/  FFMA R27, R5, R27, R12 ;  /* 0x0000001b051b7223 */ /* 0x000fe2000000000c */
[----:B------:R-:W-:Y:S06]  /*1820*/  BAR.SYNC.DEFER_BLOCKING 0x0 ;  /* 0x0000000000007b1d */ /* 0x000fec0000010000 */
.L_x_8:
[----:B------:R-:W0:Y:S01]  /*1830*/  LDC.64 R6, c[0x0][0x390] ;  /* 0x0000e400ff067b82 */ /* 0x000e220000000a00 */
[----:B------:R-:W-:-:S05]  /*1840*/  LEA R2, R2, R4, 0x4 ;  /* 0x0000000402027211 */ /* 0x000fca00078e20ff */
[----:B------:R-:W-:-:S04]  /*1850*/  IMAD R3, R20, R3, R2 ;  /* 0x0000000314037224 */ /* 0x000fc800078e0202 */
[----:B0-----:R-:W-:-:S05]  /*1860*/  IMAD.WIDE R2, R3, 0x4, R6 ;  /* 0x0000000403027825 */ /* 0x001fca00078e0206 */
[----:B------:R-:W-:Y:S01]  /*1870*/  STG.E desc[UR8][R2.64], R27 ;  /* 0x0000001b02007986 */ /* 0x000fe2000c101908 */
[----:B------:R-:W-:Y:S05]  /*1880*/  EXIT ;  /* 0x000000000000794d */ /* 0x000fea0003800000 */
.L_x_12:
        /* <DEDUP_REMOVED lines=15> */
.L_x_29:


//--------------------- .text._Z16naiveTiledMatmulPKfS0_Pfi --------------------------
	.section	.text._Z16naiveTiledMatmulPKfS0_Pfi,"ax",@progbits
	.align	128
        .global         _Z16naiveTiledMatmulPKfS0_Pfi
        .type           _Z16naiveTiledMatmulPKfS0_Pfi,@function
        .size           _Z16naiveTiledMatmulPKfS0_Pfi,(.L_x_30 - _Z16naiveTiledMatmulPKfS0_Pfi)
        .other          _Z16naiveTiledMatmulPKfS0_Pfi,@"STO_CUDA_ENTRY STV_DEFAULT"
_Z16naiveTiledMatmulPKfS0_Pfi:
.text._Z16naiveTiledMatmulPKfS0_Pfi:
[----:B------:R-:W-:Y:S08]  /*0000*/  LDC R1, c[0x0][0x37c] ;  /* 0x0000df00ff017b82 */ /* 0x000ff00000000800 */
[----:B------:R-:W0:Y:S01]  /*0010*/  LDC R5, c[0x0][0x398] ;  /* 0x0000e600ff057b82 */ /* 0x000e220000000800 */
[----:B------:R-:W1:Y:S01]  /*0020*/  S2R R8, SR_CTAID.Y ;  /* 0x0000000000087919 */ /* 0x000e620000002600 */
[----:B------:R-:W2:Y:S01]  /*0030*/  LDCU UR4, c[0x0][0x360] ;  /* 0x00006c00ff0477ac */ /* 0x000ea20008000800 */
[----:B------:R-:W1:Y:S01]  /*0040*/  S2R R3, SR_TID.Y ;  /* 0x0000000000037919 */ /* 0x000e620000002200 */
[----:B------:R-:W1:Y:S01]  /*0050*/  LDCU UR5, c[0x0][0x364] ;  /* 0x00006c80ff0577ac */ /* 0x000e620008000800 */
[----:B------:R-:W2:Y:S01]  /*0060*/  S2R R9, SR_CTAID.X ;  /* 0x0000000000097919 */ /* 0x000ea20000002500 */
[----:B------:R-:W3:Y:S01]  /*0070*/  LDCU.64 UR6, c[0x0][0x358] ;  /* 0x00006b00ff0677ac */ /* 0x000ee20008000a00 */
[----:B------:R-:W2:Y:S01]  /*0080*/  S2R R0, SR_TID.X ;  /* 0x0000000000007919 */ /* 0x000ea20000002100 */
[----:B0-----:R-:W-:Y:S01]  /*0090*/  ISETP.GT.AND P0, PT, R5, RZ, PT ;  /* 0x000000ff0500720c */ /* 0x001fe20003f04270 */
[----:B-1----:R-:W-:-:S05]  /*00a0*/  IMAD R8, R8, UR5, R3 ;  /* 0x0000000508087c24 */ /* 0x002fca000f8e0203 */
[----:B------:R-:W-:Y:S01]  /*00b0*/  SHF.L.U32 R8, R8, 0x4, RZ ;  /* 0x0000000408087819 */ /* 0x000fe200000006ff */
[----:B--2---:R-:W-:-:S06]  /*00c0*/  IMAD R9, R9, UR4, R0 ;  /* 0x0000000409097c24 */ /* 0x004fcc000f8e0200 */
[----:B---3--:R-:W-:Y:S05]  /*00d0*/  @P0 BRA `(.L_x_13) ;  /* 0x0000000800580947 */ /* 0x008fea0003800000 */
[----:B------:R-:W0:Y:S01]  /*00e0*/  LDC.64 R2, c[0x0][0x390] ;  /* 0x0000e400ff027b82 */ /* 0x000e220000000a00 */
[----:B------:R-:W-:-:S05]  /*00f0*/  UMOV UR4, URZ ;  /* 0x000000ff00047c82 */ /* 0x000fca0008000000 */
.L_x_14:
[----:B------:R-:W-:Y:S01]  /*0100*/  LEA R0, R9, UR4, 0x4 ;  /* 0x0000000409007c11 */ /* 0x000fe2000f8e20ff */
[----:B------:R-:W-:-:S03]  /*0110*/  UIADD3 UR4, UPT, UPT, UR4, 0x8, URZ ;  /* 0x0000000804047890 */ /* 0x000fc6000fffe0ff */
[C---:B------:R-:W-:Y:S01]  /*0120*/  IADD3 R4, PT, PT, R0.reuse, 0x2, RZ ;  /* 0x0000000200047810 */ /* 0x040fe20007ffe0ff */
[----:B-1----:R-:W-:Y:S01]  /*0130*/  IMAD R7, R0, R5, R8 ;  /* 0x0000000500077224 */ /* 0x002fe200078e0208 */
[----:B------:R-:W-:-:S03]  /*0140*/  UISETP.NE.AND UP0, UPT, UR4, 0x10, UPT ;  /* 0x000000100400788c */ /* 0x000fc6000bf05270 */
[----:B0-----:R-:W-:-:S04]  /*0150*/  IMAD.WIDE R6, R7, 0x4, R2 ;  /* 0x0000000407067825 */ /* 0x001fc800078e0202 */
[-C--:B------:R-:W-:Y:S01]  /*0160*/  IMAD R13, R4, R5.reuse, R8 ;  /* 0x00000005040d7224 */ /* 0x080fe200078e0208 */
[C---:B------:R-:W-:Y:S01]  /*0170*/  IADD3 R4, PT, PT, R0.reuse, 0x4, RZ ;  /* 0x0000000400047810 */ /* 0x040fe20007ffe0ff */
[----:B------:R-:W-:Y:S01]  /*0180*/  IMAD.WIDE R10, R5, 0x4, R6 ;  /* 0x00000004050a7825 */ /* 0x000fe200078e0206 */
[----:B------:R-:W-:Y:S01]  /*0190*/  IADD3 R0, PT, PT, R0, 0x6, RZ ;  /* 0x0000000600007810 */ /* 0x000fe20007ffe0ff */
[----:B------:R-:W-:Y:S02]  /*01a0*/  STG.E desc[UR6][R6.64], RZ ;  /* 0x000000ff06007986 */ /* 0x000fe4000c101906 */
[----:B------:R-:W-:Y:S02]  /*01b0*/  IMAD.WIDE R12, R13, 0x4, R2 ;  /* 0x000000040d0c7825 */ /* 0x000fe400078e0202 */
[----:B------:R-:W-:Y:S02]  /*01c0*/  STG.E desc[UR6][R6.64+0x4], RZ ;  /* 0x000004ff06007986 */ /* 0x000fe4000c101906 */
[----:B------:R-:W-:-:S02]  /*01d0*/  IMAD R15, R4, R5, R8 ;  /* 0x00000005040f7224 */ /* 0x000fc400078e0208 */
[----:B------:R-:W-:Y:S04]  /*01e0*/  STG.E desc[UR6][R6.64+0x8], RZ ;  /* 0x000008ff06007986 */ /* 0x000fe8000c101906 */
        /* <DEDUP_REMOVED lines=12> */
[----:B------:R0:W-:Y:S04]  /*02b0*/  STG.E desc[UR6][R6.64+0x3c], RZ ;  /* 0x00003cff06007986 */ /* 0x0001e8000c101906 */
[----:B------:R-:W-:Y:S04]  /*02c0*/  STG.E desc[UR6][R10.64], RZ ;  /* 0x000000ff0a007986 */ /* 0x000fe8000c101906 */
[----:B------:R-:W-:Y:S01]  /*02d0*/  STG.E desc[UR6][R10.64+0x4], RZ ;  /* 0x000004ff0a007986 */ /* 0x000fe2000c101906 */
[----:B0-----:R-:W-:-:S03]  /*02e0*/  IMAD.WIDE R6, R5, 0x4, R12 ;  /* 0x0000000405067825 */ /* 0x001fc600078e020c */
        /* <DEDUP_REMOVED lines=17> */
[----:B------:R-:W-:Y:S01]  /*0400*/  STG.E desc[UR6][R12.64+0x8], RZ ;  /* 0x000008ff0c007986 */ /* 0x000fe2000c101906 */
[----:B------:R-:W-:-:S03]  /*0410*/  IMAD R15, R0, R5, R8 ;  /* 0x00000005000f7224 */ /* 0x000fc600078e0208 */
        /* <DEDUP_REMOVED lines=47> */
[----:B------:R1:W-:Y:S04]  /*0710*/  STG.E desc[UR6][R12.64], RZ ;  /* 0x000000ff0c007986 */ /* 0x0003e8000c101906 */
[----:B------:R1:W-:Y:S01]  /*0720*/  STG.E desc[UR6][R12.64+0x4], RZ ;  /* 0x000004ff0c007986 */ /* 0x0003e2000c101906 */
[----:B0-----:R-:W-:-:S03]  /*0730*/  IMAD.WIDE R10, R5, 0x4, R6 ;  /* 0x00000004050a7825 */ /* 0x001fc600078e0206 */
[----:B------:R1:W-:Y:S04]  /*0740*/  STG.E desc[UR6][R12.64+0x8], RZ ;  /* 0x000008ff0c007986 */ /* 0x0003e8000c101906 */
        /* <DEDUP_REMOVED lines=44> */
[----:B------:R1:W-:Y:S01]  /*0a10*/  STG.E desc[UR6][R10.64+0x3c], RZ ;  /* 0x00003cff0a007986 */ /* 0x0003e2000c101906 */
[----:B------:R-:W-:Y:S05]  /*0a20*/  BRA.U UP0, `(.L_x_14) ;  /* 0xfffffff500b47547 */ /* 0x000fea000b83ffff */
[----:B------:R-:W-:Y:S05]  /*0a30*/  EXIT ;  /* 0x000000000000794d */ /* 0x000fea0003800000 */
.L_x_13:
[C---:B------:R-:W-:Y:S01]  /*0a40*/  IADD3 R0, PT, PT, R5.reuse, -0x1, RZ ;  /* 0xffffffff05007810 */ /* 0x040fe20007ffe0ff */
[----:B------:R-:W-:Y:S01]  /*0a50*/  HFMA2 R4, -RZ, RZ, 0, 0 ;  /* 0x00000000ff047431 */ /* 0x000fe200000001ff */
[C---:B------:R-:W-:Y:S02]  /*0a60*/  LOP3.LUT R7, R5.reuse, 0x7ffffff8, RZ, 0xc0, !PT ;  /* 0x7ffffff805077812 */ /* 0x040fe400078ec0ff */
[C---:B------:R-:W-:Y:S02]  /*0a70*/  LOP3.LUT R6, R5.reuse, 0x7, RZ, 0xc0, !PT ;  /* 0x0000000705067812 */ /* 0x040fe400078ec0ff */
[----:B------:R-:W-:Y:S02]  /*0a80*/  ISETP.GE.U32.AND P0, PT, R0, 0x7, PT ;  /* 0x000000070000780c */ /* 0x000fe40003f06070 */
[----:B------:R-:W-:Y:S02]  /*0a90*/  LOP3.LUT R5, R5, 0x3, RZ, 0xc0, !PT ;  /* 0x0000000305057812 */ /* 0x000fe400078ec0ff */
[----:B------:R-:W-:-:S09]  /*0aa0*/  IADD3 R2, PT, PT, -R7, RZ, RZ ;  /* 0x000000ff07027210 */ /* 0x000fd20007ffe1ff */
.L_x_20:
[----:B0-----:R-:W0:Y:S01]  /*0ab0*/  LDCU UR4, c[0x0][0x398] ;  /* 0x00007300ff0477ac */ /* 0x001e220008000800 */
[----:B------:R-:W-:-:S05]  /*0ac0*/  LEA R3, R9, R4, 0x4 ;  /* 0x0000000409037211 */ /* 0x000fca00078e20ff */
[----:B0-----:R-:W-:Y:S01]  /*0ad0*/  IMAD R3, R3, UR4, RZ ;  /* 0x0000000403037c24 */ /* 0x001fe2000f8e02ff */
[----:B------:R-:W-:-:S06]  /*0ae0*/  UMOV UR4, URZ ;  /* 0x000000ff00047c82 */ /* 0x000fcc0008000000 */
.L_x_19:
[----:B------:R-:W-:Y:S01]  /*0af0*/  IADD3 R0, PT, PT, R8, UR4, RZ ;  /* 0x0000000408007c10 */ /* 0x000fe2000fffe0ff */
[----:B------:R-:W-:Y:S01]  /*0b00*/  UIADD3 UR4, UPT, UPT, UR4, 0x1, URZ ;  /* 0x0000000104047890 */ /* 0x000fe2000fffe0ff */
[----:B0-----:R-:W-:-:S03]  /*0b10*/  CS2R R14, SRZ ;  /* 0x00000000000e7805 */ /* 0x001fc6000001ff00 */
[----:B------:R-:W-:Y:S01]  /*0b20*/  UISETP.NE.AND UP0, UPT, UR4, 0x10, UPT ;  /* 0x000000100400788c */ /* 0x000fe2000bf05270 */
[----:B------:R-:W-:Y:S10]  /*0b30*/  @!P0 BRA `(.L_x_15) ;  /* 0x0000000000b88947 */ /* 0x000ff40003800000 */
[----:B------:R-:W-:Y:S02]  /*0b40*/  MOV R14, RZ ;  /* 0x000000ff000e7202 */ /* 0x000fe40000000f00 */
[----:B------:R-:W-:Y:S02]  /*0b50*/  MOV R10, R3 ;  /* 0x00000003000a7202 */ /* 0x000fe40000000f00 */
[----:B------:R-:W-:Y:S02]  /*0b60*/  MOV R11, R0 ;  /* 0x00000000000b7202 */ /* 0x000fe40000000f00 */
[----:B------:R-:W-:-:S07]  /*0b70*/  MOV R20, R2 ;  /* 0x0000000200147202 */ /* 0x000fce0000000f00 */
.L_x_16:
[----:B------:R-:W0:Y:S08]  /*0b80*/  LDC.64 R12, c[0x0][0x380] ;  /* 0x0000e000ff0c7b82 */ /* 0x000e300000000a00 */
[----:B------:R-:W1:Y:S08]  /*0b90*/  LDC.64 R22, c[0x0][0x388] ;  /* 0x0000e200ff167b82 */ /* 0x000e700000000a00 */
[----:B------:R-:W2:Y:S01]  /*0ba0*/  LDC R21, c[0x0][0x398] ;  /* 0x0000e600ff157b82 */ /* 0x000ea20000000800 */
[----:B0-----:R-:W-:-:S05]  /*0bb0*/  IMAD.WIDE R12, R10, 0x4, R12 ;  /* 0x000000040a0c7825 */ /* 0x001fca00078e020c */
[----:B------:R-:W3:Y:S01]  /*0bc0*/  LDG.E R15, desc[UR6][R12.64] ;  /* 0x000000060c0f7981 */ /* 0x000ee2000c1e1900 */
[----:B-1----:R-:W-:-:S03]  /*0bd0*/  IMAD.WIDE R22, R11, 0x4, R22 ;  /* 0x000000040b167825 */ /* 0x002fc600078e0216 */
[----:B------:R-:W4:Y:S04]  /*0be0*/  LDG.E R18, desc[UR6][R12.64+0x4] ;  /* 0x000004060c127981 */ /* 0x000f28000c1e1900 */
[----:B------:R2:W3:Y:S04]  /*0bf0*/  LDG.E R28, desc[UR6][R22.64] ;  /* 0x00000006161c7981 */ /* 0x0004e8000c1e1900 */
[----:B------:R-:W5:Y:S01]  /*0c00*/  LDG.E R26, desc[UR6][R12.64+0x8] ;  /* 0x000008060c1a7981 */ /* 0x000f62000c1e1900 */
[----:B--2---:R-:W-:-:S05]  /*0c10*/  IMAD.WIDE.U32 R22, R21, 0x4, R22 ;  /* 0x0000000415167825 */ /* 0x004fca00078e0016 */
[----:B------:R-:W4:Y:S01]  /*0c20*/  LDG.E R19, desc[UR6][R22.64] ;  /* 0x0000000616137981 */ /* 0x000f22000c1e1900 */
[----:B------:R-:W-:-:S05]  /*0c30*/  IMAD.WIDE.U32 R24, R21, 0x4, R22 ;  /* 0x0000000415187825 */ /* 0x000fca00078e0016 */
[----:B------:R-:W5:Y:S01]  /*0c40*/  LDG.E R27, desc[UR6][R24.64] ;  /* 0x00000006181b7981 */ /* 0x000f62000c1e1900 */
[----:B------:R-:W-:-:S03]  /*0c50*/  IMAD.WIDE.U32 R16, R21, 0x4, R24 ;  /* 0x0000000415107825 */ /* 0x000fc600078e0018 */
[----:B------:R-:W2:Y:S01]  /*0c60*/  LDG.E R25, desc[UR6][R12.64+0x14] ;  /* 0x000014060c197981 */ /* 0x000ea2000c1e1900 */
[----:B---3--:R-:W-:Y:S01]  /*0c70*/  FFMA R29, R15, R28, R14 ;  /* 0x0000001c0f1d7223 */ /* 0x008fe2000000000e */
[C---:B------:R-:W-:Y:S02]  /*0c80*/  IMAD.WIDE.U32 R14, R21.reuse, 0x4, R16 ;  /* 0x00000004150e7825 */ /* 0x040fe400078e0010 */
[----:B------:R4:W3:Y:S02]  /*0c90*/  LDG.E R28, desc[UR6][R16.64] ;  /* 0x00000006101c7981 */ /* 0x0008e4000c1e1900 */
[----:B----4-:R-:W-:Y:S01]  /*0ca0*/  FFMA R17, R18, R19, R29 ;  /* 0x0000001312117223 */ /* 0x010fe2000000001d */
[C---:B------:R-:W-:Y:S01]  /*0cb0*/  IMAD.WIDE.U32 R18, R21.reuse, 0x4, R14 ;  /* 0x0000000415127825 */ /* 0x040fe200078e000e */
[----:B------:R-:W3:Y:S03]  /*0cc0*/  LDG.E R29, desc[UR6][R12.64+0xc] ;  /* 0x00000c060c1d7981 */ /* 0x000ee6000c1e1900 */
[----:B-----5:R-:W-:Y:S01]  /*0cd0*/  FFMA R26, R26, R27, R17 ;  /* 0x0000001b1a1a7223 */ /* 0x020fe20000000011 */
[----:B------:R-:W4:Y:S01]  /*0ce0*/  LDG.E R14, desc[UR6][R14.64] ;  /* 0x000000060e0e7981 */ /* 0x000f22000c1e1900 */
[----:B------:R-:W-:-:S03]  /*0cf0*/  IMAD.WIDE.U32 R22, R21, 0x4, R18 ;  /* 0x0000000415167825 */ /* 0x000fc600078e0012 */
[----:B------:R-:W4:Y:S04]  /*0d00*/  LDG.E R27, desc[UR6][R12.64+0x10] ;  /* 0x000010060c1b7981 */ /* 0x000f28000c1e1900 */
[----:B------:R-:W2:Y:S01]  /*0d10*/  LDG.E R18, desc[UR6][R18.64] ;  /* 0x0000000612127981 */ /* 0x000ea2000c1e1900 */
[----:B------:R-:W-:-:S03]  /*0d20*/  IMAD.WIDE.U32 R16, R21, 0x4, R22 ;  /* 0x0000000415107825 */ /* 0x000fc600078e0016 */
[----:B------:R-:W5:Y:S04]  /*0d30*/  LDG.E R24, desc[UR6][R22.64] ;  /* 0x0000000616187981 */ /* 0x000f68000c1e1900 */
[----:B------:R-:W5:Y:S04]  /*0d40*/  LDG.E R15, desc[UR6][R12.64+0x18] ;  /* 0x000018060c0f7981 */ /* 0x000f68000c1e1900 */
[----:B------:R-:W5:Y:S04]  /*0d50*/  LDG.E R19, desc[UR6][R12.64+0x1c] ;  /* 0x00001c060c137981 */ /* 0x000f68000c1e1900 */
[----:B------:R-:W5:Y:S01]  /*0d60*/  LDG.E R16, desc[UR6][R16.64] ;  /* 0x0000000610107981 */ /* 0x000f62000c1e1900 */
[----:B------:R-:W-:-:S04]  /*0d70*/  IADD3 R20, PT, PT, R20, 0x8, RZ ;  /* 0x0000000814147810 */ /* 0x000fc80007ffe0ff */
[----:B------:R-:W-:Y:S02]  /*0d80*/  ISETP.NE.AND P1, PT, R20, RZ, PT ;  /* 0x000000ff1400720c */ /* 0x000fe40003f25270 */
[----:B------:R-:W-:Y:S02]  /*0d90*/  LEA R11, R21, R11, 0x3 ;  /* 0x0000000b150b7211 */ /* 0x000fe400078e18ff */
[----:B------:R-:W-:Y:S01]  /*0da0*/  IADD3 R10, PT, PT, R10, 0x8, RZ ;  /* 0x000000080a0a7810 */ /* 0x000fe20007ffe0ff */
[----:B---3--:R-:W-:-:S04]  /*0db0*/  FFMA R26, R29, R28, R26 ;  /* 0x0000001c1d1a7223 */ /* 0x008fc8000000001a */
[----:B----4-:R-:W-:-:S04]  /*0dc0*/  FFMA R14, R27, R14, R26 ;  /* 0x0000000e1b0e7223 */ /* 0x010fc8000000001a */
[----:B--2---:R-:W-:-:S04]  /*0dd0*/  FFMA R14, R25, R18, R14 ;  /* 0x00000012190e7223 */ /* 0x004fc8000000000e */
[----:B-----5:R-:W-:-:S04]  /*0de0*/  FFMA R14, R15, R24, R14 ;  /* 0x000000180f0e7223 */ /* 0x020fc8000000000e */
[----:B------:R-:W-:Y:S01]  /*0df0*/  FFMA R14, R19, R16, R14 ;  /* 0x00000010130e7223 */ /* 0x000fe2000000000e */
[----:B------:R-:W-:Y:S06]  /*0e00*/  @P1 BRA `(.L_x_16) ;  /* 0xfffffffc005c1947 */ /* 0x000fec000383ffff */
[----:B------:R-:W-:-:S07]  /*0e10*/  MOV R15, R7 ;  /* 0x00000007000f7202 */ /* 0x000fce0000000f00 */
.L_x_15:
[----:B------:R-:W-:-:S13]  /*0e20*/  ISETP.NE.AND P1, PT, R6, RZ, PT ;  /* 0x000000ff0600720c */ /* 0x000fda0003f25270 */
[----:B------:R-:W-:Y:S05]  /*0e30*/  @!P1 BRA `(.L_x_17) ;  /* 0x0000000000dc9947 */ /* 0x000fea0003800000 */
[----:B------:R-:W-:Y:S02]  /*0e40*/  IADD3 R10, PT, PT, R6, -0x1, RZ ;  /* 0xffffffff060a7810 */ /* 0x000fe40007ffe0ff */
[----:B------:R-:W-:Y:S02]  /*0e50*/  ISETP.NE.AND P2, PT, R5, RZ, PT ;  /* 0x000000ff0500720c */ /* 0x000fe40003f45270 */
[----:B------:R-:W-:-:S13]  /*0e60*/  ISETP.GE.U32.AND P1, PT, R10, 0x3, PT ;  /* 0x000000030a00780c */ /* 0x000fda0003f26070 */
[----:B------:R-:W-:Y:S05]  /*0e70*/  @!P1 BRA `(.L_x_18) ;  /* 0x00000000005c9947 */ /* 0x000fea0003800000 */
[----:B------:R-:W0:Y:S01]  /*0e80*/  LDC R21, c[0x0][0x398] ;  /* 0x0000e600ff157b82 */ /* 0x000e220000000800 */
[----:B------:R-:W-:-:S07]  /*0e90*/  IADD3 R17, PT, PT, R3, R15, RZ ;  /* 0x0000000f03117210 */ /* 0x000fce0007ffe0ff */
[----:B------:R-:W1:Y:S08]  /*0ea0*/  LDC.64 R10, c[0x0][0x388] ;  /* 0x0000e200ff0a7b82 */ /* 0x000e700000000a00 */
[----:B------:R-:W2:Y:S01]  /*0eb0*/  LDC.64 R12, c[0x0][0x380] ;  /* 0x0000e000ff0c7b82 */ /* 0x000ea20000000a00 */
[----:B0-----:R-:W-:-:S04]  /*0ec0*/  IMAD R19, R15, R21, R0 ;  /* 0x000000150f137224 */ /* 0x001fc800078e0200 */
[----:B-1----:R-:W-:-:S04]  /*0ed0*/  IMAD.WIDE R10, R19, 0x4, R10 ;  /* 0x00000004130a7825 */ /* 0x002fc800078e020a */
[----:B--2---:R-:W-:-:S04]  /*0ee0*/  IMAD.WIDE R12, R17, 0x4, R12 ;  /* 0x00000004110c7825 */ /* 0x004fc800078e020c */
[C---:B------:R-:W-:Y:S01]  /*0ef0*/  IMAD.WIDE.U32 R16, R21.reuse, 0x4, R10 ;  /* 0x0000000415107825 */ /* 0x040fe200078e000a */
[----:B------:R-:W2:Y:S04]  /*0f00*/  LDG.E R23, desc[UR6][R12.64] ;  /* 0x000000060c177981 */ /* 0x000ea8000c1e1900 */
[----:B------:R-:W2:Y:S01]  /*0f10*/  LDG.E R10, desc[UR6][R10.64] ;  /* 0x000000060a0a7981 */ /* 0x000ea2000c1e1900 */
[----:B------:R-:W-:-:S03]  /*0f20*/  IMAD.WIDE.U32 R18, R21, 0x4, R16 ;  /* 0x0000000415127825 */ /* 0x000fc600078e0010 */
[----:B------:R-:W3:Y:S04]  /*0f30*/  LDG.E R16, desc[UR6][R16.64] ;  /* 0x0000000610107981 */ /* 0x000ee8000c1e1900 */
[----:B------:R-:W3:Y:S01]  /*0f40*/  LDG.E R22, desc[UR6][R12.64+0x4] ;  /* 0x000004060c167981 */ /* 0x000ee2000c1e1900 */
[----:B------:R-:W-:-:S03]  /*0f50*/  IMAD.WIDE.U32 R20, R21, 0x4, R18 ;  /* 0x0000000415147825 */ /* 0x000fc600078e0012 */
[----:B------:R-:W4:Y:S04]  /*0f60*/  LDG.E R24, desc[UR6][R18.64] ;  /* 0x0000000612187981 */ /* 0x000f28000c1e1900 */
[----:B------:R-:W4:Y:S04]  /*0f70*/  LDG.E R25, desc[UR6][R12.64+0x8] ;  /* 0x000008060c197981 */ /* 0x000f28000c1e1900 */
[----:B------:R-:W5:Y:S04]  /*0f80*/  LDG.E R27, desc[UR6][R12.64+0xc] ;  /* 0x00000c060c1b7981 */ /* 0x000f68000c1e1900 */
[----:B------:R-:W5:Y:S01]  /*0f90*/  LDG.E R20, desc[UR6][R20.64] ;  /* 0x0000000614147981 */ /* 0x000f62000c1e1900 */
[----:B------:R-:W-:Y:S01]  /*0fa0*/  IADD3 R15, PT, PT, R15, 0x4, RZ ;  /* 0x000000040f0f7810 */ /* 0x000fe20007ffe0ff */
[----:B--2---:R-:W-:-:S04]  /*0fb0*/  FFMA R23, R23, R10, R14 ;  /* 0x0000000a17177223 */ /* 0x004fc8000000000e */
[----:B---3--:R-:W-:-:S04]  /*0fc0*/  FFMA R22, R22, R16, R23 ;  /* 0x0000001016167223 */ /* 0x008fc80000000017 */
[----:B----4-:R-:W-:-:S04]  /*0fd0*/  FFMA R22, R25, R24, R22 ;  /* 0x0000001819167223 */ /* 0x010fc80000000016 */
[----:B-----5:R-:W-:-:S07]  /*0fe0*/  FFMA R14, R27, R20, R22 ;  /* 0x000000141b0e7223 */ /* 0x020fce0000000016 */
.L_x_18:
[----:B------:R-:W-:Y:S05]  /*0ff0*/  @!P2 BRA `(.L_x_17) ;  /* 0x00000000006ca947 */ /* 0x000fea0003800000 */
[----:B------:R-:W0:Y:S01]  /*1000*/  LDC R25, c[0x0][0x398] ;  /* 0x0000e600ff197b82 */ /* 0x000e220000000800 */
[----:B------:R-:W-:-:S07]  /*1010*/  ISETP.NE.AND P1, PT, R5, 0x1, PT ;  /* 0x000000010500780c */ /* 0x000fce0003f25270 */
[----:B------:R-:W1:Y:S06]  /*1020*/  LDC.64 R16, c[0x0][0x388] ;  /* 0x0000e200ff107b82 */ /* 0x000e6c0000000a00 */
[----:B------:R-:W-:Y:S02]  /*1030*/  @P1 IADD3 R21, PT, PT, R3, R15, RZ ;  /* 0x0000000f03151210 */ /* 0x000fe40007ffe0ff */
[----:B------:R-:W2:Y:S08]  /*1040*/  LDC.64 R18, c[0x0][0x380] ;  /* 0x0000e000ff127b82 */ /* 0x000eb00000000a00 */
[----:B------:R-:W3:Y:S01]  /*1050*/  LDC.64 R10, c[0x0][0x380] ;  /* 0x0000e000ff0a7b82 */ /* 0x000ee20000000a00 */
[----:B0-----:R-:W-:Y:S01]  /*1060*/  LOP3.LUT R20, R25, 0x1, RZ, 0xc0, !PT ;  /* 0x0000000119147812 */ /* 0x001fe200078ec0ff */
[C---:B------:R-:W-:Y:S01]  /*1070*/  @P1 IMAD R23, R15.reuse, R25, R0 ;  /* 0x000000190f171224 */ /* 0x040fe200078e0200 */
[----:B------:R-:W-:-:S02]  /*1080*/  @P1 IADD3 R15, PT, PT, R15, 0x2, RZ ;  /* 0x000000020f0f1810 */ /* 0x000fc40007ffe0ff */
[----:B------:R-:W-:-:S03]  /*1090*/  ISETP.NE.U32.AND P2, PT, R20, 0x1, PT ;  /* 0x000000011400780c */ /* 0x000fc60003f45070 */
[----:B------:R-:W0:Y:S01]  /*10a0*/  LDC.64 R12, c[0x0][0x388] ;  /* 0x0000e200ff0c7b82 */ /* 0x000e220000000a00 */
[----:B-1----:R-:W-:-:S05]  /*10b0*/  @P1 IMAD.WIDE R16, R23, 0x4, R16 ;  /* 0x0000000417101825 */ /* 0x002fca00078e0210 */
[----:B------:R-:W4:Y:S01]  /*10c0*/  @P1 LDG.E R23, desc[UR6][R16.64] ;  /* 0x0000000610171981 */ /* 0x000f22000c1e1900 */
[----:B--2---:R-:W-:-:S03]  /*10d0*/  @P1 IMAD.WIDE R18, R21, 0x4, R18 ;  /* 0x0000000415121825 */ /* 0x004fc600078e0212 */
[----:B------:R-:W-:Y:S01]  /*10e0*/  @!P2 IADD3 R27, PT, PT, R3, R15, RZ ;  /* 0x0000000f031ba210 */ /* 0x000fe20007ffe0ff */
[----:B------:R-:W-:Y:S01]  /*10f0*/  @P1 IMAD.WIDE.U32 R20, R25, 0x4, R16 ;  /* 0x0000000419141825 */ /* 0x000fe200078e0010 */
[----:B------:R-:W2:Y:S03]  /*1100*/  @P1 LDG.E R22, desc[UR6][R18.64+0x4] ;  /* 0x0000040612161981 */ /* 0x000ea6000c1e1900 */
[----:B------:R-:W-:Y:S02]  /*1110*/  @!P2 IMAD R25, R15, R25, R0 ;  /* 0x000000190f19a224 */ /* 0x000fe400078e0200 */
[----:B------:R-:W4:Y:S01]  /*1120*/  @P1 LDG.E R15, desc[UR6][R18.64] ;  /* 0x00000006120f1981 */ /* 0x000f22000c1e1900 */
[----:B---3--:R-:W-:-:S03]  /*1130*/  @!P2 IMAD.WIDE R10, R27, 0x4, R10 ;  /* 0x000000041b0aa825 */ /* 0x008fc600078e020a */
[----:B------:R-:W2:Y:S01]  /*1140*/  @P1 LDG.E R20, desc[UR6][R20.64] ;  /* 0x0000000614141981 */ /* 0x000ea2000c1e1900 */
[----:B0-----:R-:W-:-:S03]  /*1150*/  @!P2 IMAD.WIDE R12, R25, 0x4, R12 ;  /* 0x00000004190ca825 */ /* 0x001fc600078e020c */
[----:B------:R-:W3:Y:S04]  /*1160*/  @!P2 LDG.E R11, desc[UR6][R10.64] ;  /* 0x000000060a0ba981 */ /* 0x000ee8000c1e1900 */
[----:B------:R-:W3:Y:S01]  /*1170*/  @!P2 LDG.E R12, desc[UR6][R12.64] ;  /* 0x000000060c0ca981 */ /* 0x000ee2000c1e1900 */
[----:B----4-:R-:W-:-:S04]  /*1180*/  @P1 FFMA R15, R15, R23, R14 ;  /* 0x000000170f0f1223 */ /* 0x010fc8000000000e */
[----:B--2---:R-:W-:-:S04]  /*1190*/  @P1 FFMA R14, R22, R20, R15 ;  /* 0x00000014160e1223 */ /* 0x004fc8000000000f */
[----:B---3--:R-:W-:-:S07]  /*11a0*/  @!P2 FFMA R14, R11, R12, R14 ;  /* 0x0000000c0b0ea223 */ /* 0x008fce000000000e */
.L_x_17:
[----:B------:R-:W0:Y:S01]  /*11b0*/  LDC.64 R10, c[0x0][0x390] ;  /* 0x0000e400ff0a7b82 */ /* 0x000e220000000a00 */
[----:B------:R-:W-:-:S05]  /*11c0*/  IADD3 R13, PT, PT, R3, R0, RZ ;  /* 0x00000000030d7210 */ /* 0x000fca0007ffe0ff */
[----:B0-----:R-:W-:-:S05]  /*11d0*/  IMAD.WIDE R10, R13, 0x4, R10 ;  /* 0x000000040d0a7825 */ /* 0x001fca00078e020a */
[----:B------:R0:W-:Y:S01]  /*11e0*/  STG.E desc[UR6][R10.64], R14 ;  /* 0x0000000e0a007986 */ /* 0x0001e2000c101906 */
[----:B------:R-:W-:Y:S05]  /*11f0*/  BRA.U UP0, `(.L_x_19) ;  /* 0xfffffff9003c7547 */ /* 0x000fea000b83ffff */
[----:B------:R-:W-:-:S04]  /*1200*/  IADD3 R4, PT, PT, R4, 0x1, RZ ;  /* 0x0000000104047810 */ /* 0x000fc80007ffe0ff */
[----:B------:R-:W-:-:S13]  /*1210*/  ISETP.NE.AND P1, PT, R4, 0x10, PT ;  /* 0x000000100400780c */ /* 0x000fda0003f25270 */
[----:B------:R-:W-:Y:S05]  /*1220*/  @!P1 EXIT ;  /* 0x000000000000994d */ /* 0x000fea0003800000 */
[----:B------:R-:W-:Y:S05]  /*1230*/  BRA `(.L_x_20) ;  /* 0xfffffff8001c7947 */ /* 0x000fea000383ffff */
.L_x_21:
        /* <DEDUP_REMOVED lines=12> */
.L_x_30:


//--------------------- .text._Z11naiveMatmulPKfS0_Pfi --------------------------
	.section	.text._Z11naiveMatmulPKfS0_Pfi,"ax",@progbits
	.align	128
        .global         _Z11naiveMatmulPKfS0_Pfi
        .type           _Z11naiveMatmulPKfS0_Pfi,@function
        .size           _Z11naiveMatmulPKfS0_Pfi,(.L_x_31 - _Z11naiveMatmulPKfS0_Pfi)
        .other          _Z11naiveMatmulPKfS0_Pfi,@"STO_CUDA_ENTRY STV_DEFAULT"
_Z11naiveMatmulPKfS0_Pfi:
.text._Z11naiveMatmulPKfS0_Pfi:
[----:B------:R-:W-:Y:S08]  /*0000*/  LDC R1, c[0x0][0x37c] ;  /* 0x0000df00ff017b82 */ /* 0x000ff00000000800 */
[----:B------:R-:W0:Y:S01]  /*0010*/  LDC R0, c[0x0][0x398] ;  /* 0x0000e600ff007b82 */ /* 0x000e220000000800 */
[----:B------:R-:W1:Y:S01]  /*0020*/  S2R R3, SR_CTAID.X ;  /* 0x0000000000037919 */ /* 0x000e620000002500 */
[----:B------:R-:W1:Y:S01]  /*0030*/  LDCU UR8, c[0x0][0x360] ;  /* 0x00006c00ff0877ac */ /* 0x000e620008000800 */
[----:B------:R-:W-:Y:S01]  /*0040*/  HFMA2 R20, -RZ, RZ, 0, 0 ;  /* 0x00000000ff147431 */ /* 0x000fe200000001ff */
[----:B------:R-:W1:Y:S01]  /*0050*/  S2R R2, SR_TID.X ;  /* 0x0000000000027919 */ /* 0x000e620000002100 */
[----:B------:R-:W2:Y:S03]  /*0060*/  LDCU UR4, c[0x0][0x364] ;  /* 0x00006c80ff0477ac */ /* 0x000ea60008000800 */
[----:B------:R-:W2:Y:S01]  /*0070*/  S2UR UR5, SR_CTAID.Y ;  /* 0x00000000000579c3 */ /* 0x000ea20000002600 */
[----:B------:R-:W3:Y:S01]  /*0080*/  S2R R11, SR_TID.Y ;  /* 0x00000000000b7919 */ /* 0x000ee20000002200 */
[----:B------:R-:W4:Y:S01]  /*0090*/  LDCU.64 UR6, c[0x0][0x358] ;  /* 0x00006b00ff0677ac */ /* 0x000f220008000a00 */
[----:B0-----:R-:W-:Y:S01]  /*00a0*/  ISETP.GE.AND P0, PT, R0, 0x1, PT ;  /* 0x000000010000780c */ /* 0x001fe20003f06270 */
[----:B--2---:R-:W-:Y:S01]  /*00b0*/  UIMAD UR4, UR4, UR5, URZ ;  /* 0x00000005040472a4 */ /* 0x004fe2000f8e02ff */
[----:B-1----:R-:W-:-:S05]  /*00c0*/  IMAD R3, R3, UR8, R2 ;  /* 0x0000000803037c24 */ /* 0x002fca000f8e0202 */
[----:B---3--:R-:W-:-:S06]  /*00d0*/  IADD3 R7, PT, PT, R11, UR4, RZ ;  /* 0x000000040b077c10 */ /* 0x008fcc000fffe0ff */
[----:B----4-:R-:W-:Y:S05]  /*00e0*/  @!P0 BRA `(.L_x_22) ;  /* 0x0000000400f08947 */ /* 0x010fea0003800000 */
[C---:B------:R-:W-:Y:S01]  /*00f0*/  ISETP.GE.U32.AND P1, PT, R0.reuse, 0x8, PT ;  /* 0x000000080000780c */ /* 0x040fe20003f26070 */
[----:B------:R-:W-:Y:S01]  /*0100*/  IMAD R4, R3, R0, RZ ;  /* 0x0000000003047224 */ /* 0x000fe200078e02ff */
[----:B------:R-:W-:Y:S02]  /*0110*/  LOP3.LUT R2, R0, 0x7, RZ, 0xc0, !PT ;  /* 0x0000000700027812 */ /* 0x000fe400078ec0ff */
[----:B------:R-:W-:Y:S02]  /*0120*/  MOV R20, RZ ;  /* 0x000000ff00147202 */ /* 0x000fe40000000f00 */
[----:B------:R-:W-:Y:S02]  /*0130*/  ISETP.NE.AND P0, PT, R2, RZ, PT ;  /* 0x000000ff0200720c */ /* 0x000fe40003f05270 */
[----:B------:R-:W-:-:S05]  /*0140*/  MOV R9, RZ ;  /* 0x000000ff00097202 */ /* 0x000fca0000000f00 */
[----:B------:R-:W-:Y:S06]  /*0150*/  @!P1 BRA `(.L_x_23) ;  /* 0x0000000000ec9947 */ /* 0x000fec0003800000 */
[C---:B------:R-:W-:Y:S01]  /*0160*/  LOP3.LUT R9, R0.reuse, 0x7ffffff8, RZ, 0xc0, !PT ;  /* 0x7ffffff800097812 */ /* 0x040fe200078ec0ff */
[C---:B------:R-:W-:Y:S01]  /*0170*/  IMAD R13, R0.reuse, 0x3, R7 ;  /* 0x00000003000d7824 */ /* 0x040fe200078e0207 */
[C---:B------:R-:W-:Y:S01]  /*0180*/  IADD3 R11, PT, PT, R0.reuse, UR4, R11 ;  /* 0x00000004000b7c10 */ /* 0x040fe2000fffe00b */
[C-C-:B------:R-:W-:Y:S01]  /*0190*/  IMAD R29, R0.reuse, 0x5, R7.reuse ;  /* 0x00000005001d7824 */ /* 0x140fe200078e0207 */
[CC--:B------:R-:W-:Y:S01]  /*01a0*/  LEA R5, R0.reuse, R7.reuse, 0x1 ;  /* 0x0000000700057211 */ /* 0x0c0fe200078e08ff */
[C-C-:B------:R-:W-:Y:S01]  /*01b0*/  IMAD R6, R0.reuse, 0x6, R7.reuse ;  /* 0x0000000600067824 */ /* 0x140fe200078e0207 */
[C---:B------:R-:W-:Y:S01]  /*01c0*/  LEA R15, R0.reuse, R7, 0x2 ;  /* 0x00000007000f7211 */ /* 0x040fe200078e10ff */
[----:B------:R-:W-:Y:S01]  /*01d0*/  IMAD R8, R0, 0x7, R7 ;  /* 0x0000000700087824 */ /* 0x000fe200078e0207 */
[----:B------:R-:W-:Y:S02]  /*01e0*/  MOV R20, RZ ;  /* 0x000000ff00147202 */ /* 0x000fe40000000f00 */
[----:B------:R-:W-:-:S02]  /*01f0*/  MOV R14, R4 ;  /* 0x00000004000e7202 */ /* 0x000fc40000000f00 */
[----:B------:R-:W-:Y:S02]  /*0200*/  MOV R10, R7 ;  /* 0x00000007000a7202 */ /* 0x000fe40000000f00 */
[----:B------:R-:W-:-:S07]  /*0210*/  IADD3 R12, PT, PT, -R9, RZ, RZ ;  /* 0x000000ff090c7210 */ /* 0x000fce0007ffe1ff */
.L_x_24:
[----:B------:R-:W0:Y:S08]  /*0220*/  LDC.64 R18, c[0x0][0x388] ;  /* 0x0000e200ff127b82 */ /* 0x000e300000000a00 */
[----:B------:R-:W1:Y:S01]  /*0230*/  LDC.64 R16, c[0x0][0x380] ;  /* 0x0000e000ff107b82 */ /* 0x000e620000000a00 */
[----:B0-----:R-:W-:-:S06]  /*0240*/  IMAD.WIDE.U32 R22, R10, 0x4, R18 ;  /* 0x000000040a167825 */ /* 0x001fcc00078e0012 */
[----:B------:R-:W2:Y:S01]  /*0250*/  LDG.E R22, desc[UR6][R22.64] ;  /* 0x0000000616167981 */ /* 0x000ea2000c1e1900 */
[----:B-1----:R-:W-:-:S05]  /*0260*/  IMAD.WIDE R16, R14, 0x4, R16 ;  /* 0x000000040e107825 */ /* 0x002fca00078e0210 */
[----:B------:R-:W2:Y:S01]  /*0270*/  LDG.E R21, desc[UR6][R16.64] ;  /* 0x0000000610157981 */ /* 0x000ea2000c1e1900 */
[----:B------:R-:W-:-:S03]  /*0280*/  IMAD.WIDE.U32 R26, R11, 0x4, R18 ;  /* 0x000000040b1a7825 */ /* 0x000fc600078e0012 */
[----:B------:R-:W3:Y:S01]  /*0290*/  LDG.E R23, desc[UR6][R16.64+0x8] ;  /* 0x0000080610177981 */ /* 0x000ee2000c1e1900 */
[----:B------:R-:W-:-:S03]  /*02a0*/  IMAD.WIDE.U32 R24, R5, 0x4, R18 ;  /* 0x0000000405187825 */ /* 0x000fc600078e0012 */
[----:B------:R-:W4:Y:S04]  /*02b0*/  LDG.E R26, desc[UR6][R26.64] ;  /* 0x000000061a1a7981 */ /* 0x000f28000c1e1900 */
[----:B------:R-:W3:Y:S04]  /*02c0*/  LDG.E R24, desc[UR6][R24.64] ;  /* 0x0000000618187981 */ /* 0x000ee8000c1e1900 */
[----:B------:R-:W5:Y:S01]  /*02d0*/  LDG.E R27, desc[UR6][R16.64+0x10] ;  /* 0x00001006101b7981 */ /* 0x000f62000c1e1900 */
[----:B--2---:R-:W-:-:S03]  /*02e0*/  FFMA R21, R21, R22, R20 ;  /* 0x0000001615157223 */ /* 0x004fc60000000014 */
[----:B------:R-:W4:Y:S02]  /*02f0*/  LDG.E R20, desc[UR6][R16.64+0x4] ;  /* 0x0000040610147981 */ /* 0x000f24000c1e1900 */
[----:B----4-:R-:W-:Y:S01]  /*0300*/  FFMA R28, R20, R26, R21 ;  /* 0x0000001a141c7223 */ /* 0x010fe20000000015 */
[----:B------:R-:W-:-:S04]  /*0310*/  IMAD.WIDE.U32 R20, R13, 0x4, R18 ;  /* 0x000000040d147825 */ /* 0x000fc800078e0012 */
[----:B---3--:R-:W-:Y:S01]  /*0320*/  FFMA R28, R23, R24, R28 ;  /* 0x00000018171c7223 */ /* 0x008fe2000000001c */
[--C-:B------:R-:W-:Y:S01]  /*0330*/  IMAD.WIDE.U32 R22, R15, 0x4, R18.reuse ;  /* 0x000000040f167825 */ /* 0x100fe200078e0012 */
[----:B------:R-:W2:Y:S05]  /*0340*/  LDG.E R20, desc[UR6][R20.64] ;  /* 0x0000000614147981 */ /* 0x000eaa000c1e1900 */
[----:B------:R-:W5:Y:S04]  /*0350*/  LDG.E R22, desc[UR6][R22.64] ;  /* 0x0000000616167981 */ /* 0x000f68000c1e1900 */
[----:B------:R-:W2:Y:S01]  /*0360*/  LDG.E R21, desc[UR6][R16.64+0xc] ;  /* 0x00000c0610157981 */ /* 0x000ea2000c1e1900 */
[----:B------:R-:W-:-:S03]  /*0370*/  IMAD.WIDE.U32 R24, R29, 0x4, R18 ;  /* 0x000000041d187825 */ /* 0x000fc600078e0012 */
[----:B------:R-:W3:Y:S04]  /*0380*/  LDG.E R23, desc[UR6][R16.64+0x1c] ;  /* 0x00001c0610177981 */ /* 0x000ee8000c1e1900 */
[----:B------:R-:W4:Y:S01]  /*0390*/  LDG.E R24, desc[UR6][R24.64] ;  /* 0x0000000618187981 */ /* 0x000f22000c1e1900 */
[----:B--2---:R-:W-:-:S03]  /*03a0*/  FFMA R28, R21, R20, R28 ;  /* 0x00000014151c7223 */ /* 0x004fc6000000001c */
[----:B------:R-:W4:Y:S01]  /*03b0*/  LDG.E R21, desc[UR6][R16.64+0x14] ;  /* 0x0000140610157981 */ /* 0x000f22000c1e1900 */
[----:B-----5:R-:W-:Y:S01]  /*03c0*/  FFMA R28, R27, R22, R28 ;  /* 0x000000161b1c7223 */ /* 0x020fe2000000001c */
[--C-:B------:R-:W-:Y:S02]  /*03d0*/  IMAD.WIDE.U32 R26, R6, 0x4, R18.reuse ;  /* 0x00000004061a7825 */ /* 0x100fe400078e0012 */
[----:B------:R-:W2:Y:S02]  /*03e0*/  LDG.E R20, desc[UR6][R16.64+0x18] ;  /* 0x0000180610147981 */ /* 0x000ea4000c1e1900 */
[----:B------:R-:W-:Y:S02]  /*03f0*/  IMAD.WIDE.U32 R18, R8, 0x4, R18 ;  /* 0x0000000408127825 */ /* 0x000fe400078e0012 */
[----:B------:R-:W2:Y:S04]  /*0400*/  LDG.E R26, desc[UR6][R26.64] ;  /* 0x000000061a1a7981 */ /* 0x000ea8000c1e1900 */
[----:B------:R-:W3:Y:S01]  /*0410*/  LDG.E R18, desc[UR6][R18.64] ;  /* 0x0000000612127981 */ /* 0x000ee2000c1e1900 */
[----:B------:R-:W-:-:S04]  /*0420*/  IADD3 R12, PT, PT, R12, 0x8, RZ ;  /* 0x000000080c0c7810 */ /* 0x000fc80007ffe0ff */
[----:B------:R-:W-:Y:S02]  /*0430*/  ISETP.NE.AND P1, PT, R12, RZ, PT ;  /* 0x000000ff0c00720c */ /* 0x000fe40003f25270 */
[C---:B------:R-:W-:Y:S02]  /*0440*/  LEA R11, R0.reuse, R11, 0x3 ;  /* 0x0000000b000b7211 */ /* 0x040fe400078e18ff */
[C---:B------:R-:W-:Y:S02]  /*0450*/  LEA R5, R0.reuse, R5, 0x3 ;  /* 0x0000000500057211 */ /* 0x040fe400078e18ff */
[C---:B------:R-:W-:Y:S02]  /*0460*/  LEA R13, R0.reuse, R13, 0x3 ;  /* 0x0000000d000d7211 */ /* 0x040fe400078e18ff */
[C---:B------:R-:W-:Y:S02]  /*0470*/  LEA R15, R0.reuse, R15, 0x3 ;  /* 0x0000000f000f7211 */ /* 0x040fe400078e18ff */
[----:B------:R-:W-:-:S02]  /*0480*/  LEA R29, R0, R29, 0x3 ;  /* 0x0000001d001d7211 */ /* 0x000fc400078e18ff */
[C---:B------:R-:W-:Y:S02]  /*0490*/  LEA R6, R0.reuse, R6, 0x3 ;  /* 0x0000000600067211 */ /* 0x040fe400078e18ff */
[C---:B------:R-:W-:Y:S02]  /*04a0*/  LEA R8, R0.reuse, R8, 0x3 ;  /* 0x0000000800087211 */ /* 0x040fe400078e18ff */
[----:B------:R-:W-:Y:S02]  /*04b0*/  LEA R10, R0, R10, 0x3 ;  /* 0x0000000a000a7211 */ /* 0x000fe400078e18ff */
[----:B------:R-:W-:Y:S01]  /*04c0*/  IADD3 R14, PT, PT, R14, 0x8, RZ ;  /* 0x000000080e0e7810 */ /* 0x000fe20007ffe0ff */
[----:B----4-:R-:W-:-:S04]  /*04d0*/  FFMA R21, R21, R24, R28 ;  /* 0x0000001815157223 */ /* 0x010fc8000000001c */
[----:B--2---:R-:W-:-:S04]  /*04e0*/  FFMA R20, R20, R26, R21 ;  /* 0x0000001a14147223 */ /* 0x004fc80000000015 */
[----:B---3--:R-:W-:Y:S01]  /*04f0*/  FFMA R20, R23, R18, R20 ;  /* 0x0000001217147223 */ /* 0x008fe20000000014 */
[----:B------:R-:W-:Y:S06]  /*0500*/  @P1 BRA `(.L_x_24) ;  /* 0xfffffffc00441947 */ /* 0x000fec000383ffff */
.L_x_23:
[----:B------:R-:W-:Y:S05]  /*0510*/  @!P0 BRA `(.L_x_22) ;  /* 0x0000000000e48947 */ /* 0x000fea0003800000 */
[----:B------:R-:W-:Y:S02]  /*0520*/  ISETP.GE.U32.AND P0, PT, R2, 0x4, PT ;  /* 0x000000040200780c */ /* 0x000fe40003f06070 */
[----:B------:R-:W-:-:S04]  /*0530*/  LOP3.LUT R6, R0, 0x3, RZ, 0xc0, !PT ;  /* 0x0000000300067812 */ /* 0x000fc800078ec0ff */
[----:B------:R-:W-:-:S07]  /*0540*/  ISETP.NE.AND P1, PT, R6, RZ, PT ;  /* 0x000000ff0600720c */ /* 0x000fce0003f25270 */
[----:B------:R-:W-:Y:S06]  /*0550*/  @!P0 BRA `(.L_x_25) ;  /* 0x0000000000648947 */ /* 0x000fec0003800000 */
[----:B------:R-:W0:Y:S01]  /*0560*/  LDC.64 R10, c[0x0][0x388] ;  /* 0x0000e200ff0a7b82 */ /* 0x000e220000000a00 */
[----:B------:R-:W-:Y:S01]  /*0570*/  IMAD R17, R9, R0, R7 ;  /* 0x0000000009117224 */ /* 0x000fe200078e0207 */
[----:B------:R-:W-:-:S04]  /*0580*/  IADD3 R5, PT, PT, R4, R9, RZ ;  /* 0x0000000904057210 */ /* 0x000fc80007ffe0ff */
[-C--:B------:R-:W-:Y:S02]  /*0590*/  IADD3 R19, PT, PT, R17, R0.reuse, RZ ;  /* 0x0000000011137210 */ /* 0x080fe40007ffe0ff */
[----:B------:R-:W1:Y:S02]  /*05a0*/  LDC.64 R12, c[0x0][0x380] ;  /* 0x0000e000ff0c7b82 */ /* 0x000e640000000a00 */
[----:B------:R-:W-:Y:S01]  /*05b0*/  IADD3 R21, PT, PT, R19, R0, RZ ;  /* 0x0000000013157210 */ /* 0x000fe20007ffe0ff */
[----:B0-----:R-:W-:-:S04]  /*05c0*/  IMAD.WIDE.U32 R16, R17, 0x4, R10 ;  /* 0x0000000411107825 */ /* 0x001fc800078e000a */
[----:B------:R-:W-:Y:S02]  /*05d0*/  IMAD.WIDE.U32 R18, R19, 0x4, R10 ;  /* 0x0000000413127825 */ /* 0x000fe400078e000a */
[----:B------:R-:W2:Y:S02]  /*05e0*/  LDG.E R16, desc[UR6][R16.64] ;  /* 0x0000000610107981 */ /* 0x000ea4000c1e1900 */
[----:B-1----:R-:W-:Y:S02]  /*05f0*/  IMAD.WIDE R12, R5, 0x4, R12 ;  /* 0x00000004050c7825 */ /* 0x002fe400078e020c */
[----:B------:R-:W3:Y:S02]  /*0600*/  LDG.E R18, desc[UR6][R18.64] ;  /* 0x0000000612127981 */ /* 0x000ee4000c1e1900 */
[C-C-:B------:R-:W-:Y:S01]  /*0610*/  IMAD.WIDE.U32 R14, R21.reuse, 0x4, R10.reuse ;  /* 0x00000004150e7825 */ /* 0x140fe200078e000a */
[----:B------:R-:W-:Y:S01]  /*0620*/  IADD3 R21, PT, PT, R21, R0, RZ ;  /* 0x0000000015157210 */ /* 0x000fe20007ffe0ff */
[----:B------:R-:W2:Y:S04]  /*0630*/  LDG.E R5, desc[UR6][R12.64] ;  /* 0x000000060c057981 */ /* 0x000ea8000c1e1900 */
        /* <DEDUP_REMOVED lines=11> */
.L_x_25:
[----:B------:R-:W-:Y:S05]  /*06f0*/  @!P1 BRA `(.L_x_22) ;  /* 0x00000000006c9947 */ /* 0x000fea0003800000 */
[----:B------:R-:W0:Y:S01]  /*0700*/  LDC.64 R18, c[0x0][0x388] ;  /* 0x0000e200ff127b82 */ /* 0x000e220000000a00 */
[----:B------:R-:W-:Y:S02]  /*0710*/  ISETP.NE.AND P0, PT, R6, 0x1, PT ;  /* 0x000000010600780c */ /* 0x000fe40003f05270 */
[----:B------:R-:W-:-:S04]  /*0720*/  LOP3.LUT R2, R0, 0x1, RZ, 0xc0, !PT ;  /* 0x0000000100027812 */ /* 0x000fc800078ec0ff */
[----:B------:R-:W-:Y:S01]  /*0730*/  ISETP.NE.U32.AND P1, PT, R2, 0x1, PT ;  /* 0x000000010200780c */ /* 0x000fe20003f25070 */
[----:B------:R-:W1:Y:S06]  /*0740*/  LDC.64 R10, c[0x0][0x380] ;  /* 0x0000e000ff0a7b82 */ /* 0x000e6c0000000a00 */
[C---:B------:R-:W-:Y:S01]  /*0750*/  @P0 IMAD R17, R9.reuse, R0, R7 ;  /* 0x0000000009110224 */ /* 0x040fe200078e0207 */
[----:B------:R-:W-:Y:S01]  /*0760*/  @P0 IADD3 R5, PT, PT, R4, R9, RZ ;  /* 0x0000000904050210 */ /* 0x000fe20007ffe0ff */
[----:B------:R-:W2:Y:S01]  /*0770*/  LDC.64 R14, c[0x0][0x380] ;  /* 0x0000e000ff0e7b82 */ /* 0x000ea20000000a00 */
[----:B------:R-:W-:-:S02]  /*0780*/  @P0 IADD3 R9, PT, PT, R9, 0x2, RZ ;  /* 0x0000000209090810 */ /* 0x000fc40007ffe0ff */
[----:B------:R-:W-:-:S05]  /*0790*/  @P0 IADD3 R21, PT, PT, R17, R0, RZ ;  /* 0x0000000011150210 */ /* 0x000fca0007ffe0ff */
[----:B------:R-:W3:Y:S01]  /*07a0*/  LDC.64 R12, c[0x0][0x388] ;  /* 0x0000e200ff0c7b82 */ /* 0x000ee20000000a00 */
[----:B0-----:R-:W-:-:S04]  /*07b0*/  @P0 IMAD.WIDE.U32 R16, R17, 0x4, R18 ;  /* 0x0000000411100825 */ /* 0x001fc800078e0012 */
[----:B------:R-:W-:Y:S02]  /*07c0*/  @P0 IMAD.WIDE.U32 R18, R21, 0x4, R18 ;  /* 0x0000000415120825 */ /* 0x000fe400078e0012 */
[----:B------:R-:W4:Y:S02]  /*07d0*/  @P0 LDG.E R16, desc[UR6][R16.64] ;  /* 0x0000000610100981 */ /* 0x000f24000c1e1900 */
[----:B-1----:R-:W-:Y:S01]  /*07e0*/  @P0 IMAD.WIDE R10, R5, 0x4, R10 ;  /* 0x00000004050a0825 */ /* 0x002fe200078e020a */
[----:B------:R-:W-:Y:S01]  /*07f0*/  @!P1 IADD3 R5, PT, PT, R4, R9, RZ ;  /* 0x0000000904059210 */ /* 0x000fe20007ffe0ff */
[----:B------:R-:W5:Y:S02]  /*0800*/  @P0 LDG.E R18, desc[UR6][R18.64] ;  /* 0x0000000612120981 */ /* 0x000f64000c1e1900 */
[----:B------:R-:W-:Y:S02]  /*0810*/  @!P1 IMAD R9, R9, R0, R7 ;  /* 0x0000000009099224 */ /* 0x000fe400078e0207 */
[----:B------:R-:W4:Y:S01]  /*0820*/  @P0 LDG.E R21, desc[UR6][R10.64] ;  /* 0x000000060a150981 */ /* 0x000f22000c1e1900 */
[----:B--2---:R-:W-:-:S03]  /*0830*/  @!P1 IMAD.WIDE R14, R5, 0x4, R14 ;  /* 0x00000004050e9825 */ /* 0x004fc600078e020e */
[----:B------:R-:W5:Y:S04]  /*0840*/  @P0 LDG.E R2, desc[UR6][R10.64+0x4] ;  /* 0x000004060a020981 */ /* 0x000f68000c1e1900 */
[----:B------:R-:W2:Y:S01]  /*0850*/  @!P1 LDG.E R15, desc[UR6][R14.64] ;  /* 0x000000060e0f9981 */ /* 0x000ea2000c1e1900 */
[----:B---3--:R-:W-:-:S06]  /*0860*/  @!P1 IMAD.WIDE.U32 R12, R9, 0x4, R12 ;  /* 0x00000004090c9825 */ /* 0x008fcc00078e000c */
[----:B------:R-:W2:Y:S01]  /*0870*/  @!P1 LDG.E R12, desc[UR6][R12.64] ;  /* 0x000000060c0c9981 */ /* 0x000ea2000c1e1900 */
[----:B----4-:R-:W-:-:S04]  /*0880*/  @P0 FFMA R21, R21, R16, R20 ;  /* 0x0000001015150223 */ /* 0x010fc80000000014 */
[----:B-----5:R-:W-:-:S04]  /*0890*/  @P0 FFMA R20, R2, R18, R21 ;  /* 0x0000001202140223 */ /* 0x020fc80000000015 */
[----:B--2---:R-:W-:-:S07]  /*08a0*/  @!P1 FFMA R20, R15, R12, R20 ;  /* 0x0000000c0f149223 */ /* 0x004fce0000000014 */
.L_x_22:
[----:B------:R-:W0:Y:S01]  /*08b0*/  LDC.64 R4, c[0x0][0x390] ;  /* 0x0000e400ff047b82 */ /* 0x000e220000000a00 */
[----:B------:R-:W-:-:S04]  /*08c0*/  IMAD R3, R3, R0, R7 ;  /* 0x0000000003037224 */ /* 0x000fc800078e0207 */
[----:B0-----:R-:W-:-:S05]  /*08d0*/  IMAD.WIDE R2, R3, 0x4, R4 ;  /* 0x0000000403027825 */ /* 0x001fca00078e0204 */
[----:B------:R-:W-:Y:S01]  /*08e0*/  STG.E desc[UR6][R2.64], R20 ;  /* 0x0000001402007986 */ /* 0x000fe2000c101906 */
[----:B------:R-:W-:Y:S05]  /*08f0*/  EXIT ;  /* 0x000000000000794d */ /* 0x000fea0003800000 */
.L_x_26:
        /* <DEDUP_REMOVED lines=16> */
.L_x_31:


//--------------------- .nv.shared._Z28sharedMemTiledMatmulArbSizesPKfS0_Pfiii --------------------------
	.section	.nv.shared._Z28sharedMemTiledMatmulArbSizesPKfS0_Pfiii,"aw",@nobits
	.sectionflags	@""
	.align	4
.nv.shared._Z28sharedMemTiledMatmulArbSizesPKfS0_Pfiii:
	.zero		3072


//--------------------- .nv.shared.reserved.0     --------------------------
	.section	.nv.shared.reserved.0,"aw",@nobits
	.weak		__nv_reservedSMEM_offset_0_alias
	.size		__nv_reservedSMEM_offset_0_alias, 0, 64
	.other		__nv_reservedSMEM_offset_0_alias,@"STO_CUDA_RESERVED_SHARED STV_DEFAULT"
__nv_reservedSMEM_offset_0_alias:
	.zero		0
	.zero		64


//--------------------- .nv.shared._Z31sharedMemTiledMatmulArbDivSizesPKfS0_Pfiii --------------------------
	.section	.nv.shared._Z31sharedMemTiledMatmulArbDivSizesPKfS0_Pfiii,"aw",@nobits
	.sectionflags	@""
	.align	4
.nv.shared._Z31sharedMemTiledMatmulArbDivSizesPKfS0_Pfiii:
	.zero		3072


//--------------------- .nv.shared._Z20sharedMemTiledMatmulPKfS0_Pfi --------------------------
	.section	.nv.shared._Z20sharedMemTiledMatmulPKfS0_Pfi,"aw",@nobits
	.sectionflags	@""
	.align	4
.nv.shared._Z20sharedMemTiledMatmulPKfS0_Pfi:
	.zero		3072


//--------------------- .nv.constant0._Z28sharedMemTiledMatmulArbSizesPKfS0_Pfiii --------------------------
	.section	.nv.constant0._Z28sharedMemTiledMatmulArbSizesPKfS0_Pfiii,"a",@progbits
	.sectionflags	@""
	.align	4
.nv.constant0._Z28sharedMemTiledMatmulArbSizesPKfS0_Pfiii:
	.zero		932


//--------------------- .nv.constant0._Z31sharedMemTiledMatmulArbDivSizesPKfS0_Pfiii --------------------------
	.section	.nv.constant0._Z31sharedMemTiledMatmulArbDivSizesPKfS0_Pfiii,"a",@progbits
	.sectionflags	@""
	.align	4
.nv.constant0._Z31sharedMemTiledMatmulArbDivSizesPKfS0_Pfiii:
	.zero		932


//--------------------- .nv.constant0._Z20sharedMemTiledMatmulPKfS0_Pfi --------------------------
	.section	.nv.constant0._Z20sharedMemTiledMatmulPKfS0_Pfi,"a",@progbits
	.sectionflags	@""
	.align	4
.nv.constant0._Z20sharedMemTiledMatmulPKfS0_Pfi:
	.zero		924


//--------------------- .nv.constant0._Z16naiveTiledMatmulPKfS0_Pfi --------------------------
	.section	.nv.constant0._Z16naiveTiledMatmulPKfS0_Pfi,"a",@progbits
	.sectionflags	@""
	.align	4
.nv.constant0._Z16naiveTiledMatmulPKfS0_Pfi:
	.zero		924


//--------------------- .nv.constant0._Z11naiveMatmulPKfS0_Pfi --------------------------
	.section	.nv.constant0._Z11naiveMatmulPKfS0_Pfi,"a",@progbits
	.sectionflags	@""
	.align	4
.nv.constant0._Z11naiveMatmulPKfS0_Pfi:
	.zero		924


//--------------------- SYMBOLS --------------------------

	.type		.nv.reservedSmem.offset0,@object
	.size		.nv.reservedSmem.offset0,0x4
	.type		.nv.reservedSmem.cap,@object
	.size		.nv.reservedSmem.cap,0x4
